// auto-generated by cutlass_sweep.gemm — config: {"arch": "sm_100", "cluster_m": 1, "cluster_n": 1, "dtype": "e4m3", "dtype_b": "e4m3", "layout": "nt", "stages": 5, "tile_k": 64, "tile_m": 64, "tile_n": 256}
#include "cutlass/cutlass.h"
#include "cutlass/gemm/collective/collective_builder.hpp"
#include "cutlass/gemm/device/gemm_universal_adapter.h"
#include "cutlass/gemm/kernel/gemm_universal.hpp"
#include "cutlass/epilogue/collective/collective_builder.hpp"

using ElemA = cutlass::float_e4m3_t;
using ElemB = cutlass::float_e4m3_t;
using ElemCD = cutlass::float_e4m3_t;
using Acc  = float;
using TileShape    = cute::Shape<cute::_64, cute::_256, cute::_64>;
using ClusterShape = cute::Shape<cute::_1, cute::_1, cute::_1>;

using CollectiveEpilogue = typename cutlass::epilogue::collective::CollectiveBuilder<
    cutlass::arch::Sm100, cutlass::arch::OpClassTensorOp,
    TileShape, ClusterShape,
    cutlass::epilogue::collective::EpilogueTileAuto,
    Acc, Acc,
    ElemCD, cutlass::layout::RowMajor, 128 / cutlass::sizeof_bits<ElemCD>::value,
    ElemCD, cutlass::layout::RowMajor, 128 / cutlass::sizeof_bits<ElemCD>::value,
    cutlass::epilogue::collective::EpilogueScheduleAuto
  >::CollectiveOp;

using CollectiveMainloop = typename cutlass::gemm::collective::CollectiveBuilder<
    cutlass::arch::Sm100, cutlass::arch::OpClassTensorOp,
    ElemA, cutlass::layout::RowMajor, 128 / cutlass::sizeof_bits<ElemA>::value,
    ElemB, cutlass::layout::ColumnMajor, 128 / cutlass::sizeof_bits<ElemB>::value,
    Acc,
    TileShape, ClusterShape,
    cutlass::gemm::collective::StageCount<5>,
    cutlass::gemm::collective::KernelScheduleAuto
  >::CollectiveOp;

using GemmKernel = cutlass::gemm::kernel::GemmUniversal<
    cute::Shape<int,int,int,int>,
    CollectiveMainloop,
    CollectiveEpilogue
>;
using Gemm = cutlass::gemm::device::GemmUniversalAdapter<GemmKernel>;

// Force the device kernel symbol into the cubin without needing a host main.
auto* _anchor = &cutlass::device_kernel<GemmKernel>;


// ===== COMPILED SASS (sm_100a) =====

	.target	sm_100a

	.elftype	@"ET_EXEC"


//--------------------- .note.nv.tkinfo           --------------------------
	.section	.note.nv.tkinfo,"",@"SHT_NOTE"
	.sectionflags	@"SHF_NOTE_NV_TKINFO"
	.tkinfo
        /*0018*/ 	.word	0x00000002
        /*0030*/ 	.string	""
        /*0030*/ 	.string	"ptxas"
        /*0030*/ 	.string	"Cuda compilation tools, release 13.0, V13.0.88"
        /*0030*/ 	.string	"Build cuda_13.0.r13.0/compiler.36424714_0"
        /*0030*/ 	.string	"-arch sm_100a -m 64 "



//--------------------- .note.nv.cuinfo           --------------------------
	.section	.note.nv.cuinfo,"",@"SHT_NOTE"
	.sectionflags	@"SHF_NOTE_NV_CUINFO"
        /*0018*/ 	.short	0x0002
        /*001a*/ 	.short	0x0064
        /*001c*/ 	.short	0x0082
	.zero		2


//--------------------- .nv.info                  --------------------------
	.section	.nv.info,"",@"SHT_CUDA_INFO"
	.align	4


	//----- nvinfo : EIATTR_REGCOUNT
	.align		4
        /*0000*/ 	.byte	0x04, 0x2f
        /*0002*/ 	.short	(.L_20 - .L_19)
	.align		4
.L_19:
        /*0004*/ 	.word	index@(_ZN7cutlass13device_kernelINS_4gemm6kernel13GemmUniversalIN4cute5tupleIJiiiiEEENS1_10collective13CollectiveMmaINS1_35MainloopSm100TmaUmmaWarpSpecializedILi5ELi2ELi4ENS5_IJNS4_1CILi1EEESB_SB_EEEEENS5_IJNSA_ILi64EEENSA_ILi256EEESE_EEENS_12float_e4m3_tENS5_IJlSB_lEEESH_SI_NS4_8TiledMMAINS4_8MMA_AtomIJNS4_10MMA_TraitsINS4_19SM100_MMA_F8F6F4_SSEJSH_SH_fSE_SF_NS4_17integral_constantINS4_4UMMA5MajorELSP_0EEESQ_NSN_INSO_7ScaleInELSR_0EEESS_EEEEEENS4_6LayoutISC_NS5_IJNSA_ILi0EEESW_SW_EEEEENS5_IJNS4_10UnderscoreESZ_SZ_EEEEENS4_13SM90_TMA_LOADENS4_14ComposedLayoutINS4_7SwizzleILi2ELi4ELi3EEENS4_18smem_ptr_flag_bitsILi8EEENSV_INS5_IJNSA_ILi8EEESE_EEENS5_IJSE_SB_EEEEEEEvNS4_8identityES12_S1C_vS1D_EENS_8epilogue10collective18CollectiveEpilogueINS1F_23Sm100TmaWarpSpecializedILi4ELi2ELi32ELb0ELb0EEEJSG_NS5_IJNSV_ISE_SB_EES1K_EEESH_SI_SH_SI_NS1F_6fusion15FusionCallbacksIS1J_NS1M_17LinearCombinationISH_fSH_fLNS_15FloatRoundStyleE2EEESG_S1L_JEEENS4_5SM1004TMEM4LOAD26SM100_TMEM_LOAD_16dp32b32xES12_S1C_NS4_39AutoVectorizingCopyWithAssumedAlignmentILi128EEENS4_14SM90_TMA_STOREES1C_S1X_S1X_EEEvvEEEEvNT_6ParamsE)
        /*0008*/ 	.word	0x00000079


	//----- nvinfo : EIATTR_FRAME_SIZE
	.align		4
.L_20:
        /*000c*/ 	.byte	0x04, 0x11
        /*000e*/ 	.short	(.L_22 - .L_21)
	.align		4
.L_21:
        /*0010*/ 	.word	index@($__internal_2_$__cuda_sm10x_tcgen05_guardrail_trap_unallocated_columns_being_dealloced)
        /*0014*/ 	.word	0x00000000


	//----- nvinfo : EIATTR_FRAME_SIZE
	.align		4
.L_22:
        /*0018*/ 	.byte	0x04, 0x11
        /*001a*/ 	.short	(.L_24 - .L_23)
	.align		4
.L_23:
        /*001c*/ 	.word	index@($__internal_1_$__cuda_sm10x_tcgen05_guardrail_trap_phase_invalid_during_alloc)
        /*0020*/ 	.word	0x00000000


	//----- nvinfo : EIATTR_FRAME_SIZE
	.align		4
.L_24:
        /*0024*/ 	.byte	0x04, 0x11
        /*0026*/ 	.short	(.L_26 - .L_25)
	.align		4
.L_25:
        /*0028*/ 	.word	index@($__internal_0_$__cuda_sm10x_tcgen05_guardrail_trap_col_being_dealloced_not_returned_by_alloc)
        /*002c*/ 	.word	0x00000000


	//----- nvinfo : EIATTR_FRAME_SIZE
	.align		4
.L_26:
        /*0030*/ 	.byte	0x04, 0x11
        /*0032*/ 	.short	(.L_28 - .L_27)
	.align		4
.L_27:
        /*0034*/ 	.word	index@(_ZN7cutlass13device_kernelINS_4gemm6kernel13GemmUniversalIN4cute5tupleIJiiiiEEENS1_10collective13CollectiveMmaINS1_35MainloopSm100TmaUmmaWarpSpecializedILi5ELi2ELi4ENS5_IJNS4_1CILi1EEESB_SB_EEEEENS5_IJNSA_ILi64EEENSA_ILi256EEESE_EEENS_12float_e4m3_tENS5_IJlSB_lEEESH_SI_NS4_8TiledMMAINS4_8MMA_AtomIJNS4_10MMA_TraitsINS4_19SM100_MMA_F8F6F4_SSEJSH_SH_fSE_SF_NS4_17integral_constantINS4_4UMMA5MajorELSP_0EEESQ_NSN_INSO_7ScaleInELSR_0EEESS_EEEEEENS4_6LayoutISC_NS5_IJNSA_ILi0EEESW_SW_EEEEENS5_IJNS4_10UnderscoreESZ_SZ_EEEEENS4_13SM90_TMA_LOADENS4_14ComposedLayoutINS4_7SwizzleILi2ELi4ELi3EEENS4_18smem_ptr_flag_bitsILi8EEENSV_INS5_IJNSA_ILi8EEESE_EEENS5_IJSE_SB_EEEEEEEvNS4_8identityES12_S1C_vS1D_EENS_8epilogue10collective18CollectiveEpilogueINS1F_23Sm100TmaWarpSpecializedILi4ELi2ELi32ELb0ELb0EEEJSG_NS5_IJNSV_ISE_SB_EES1K_EEESH_SI_SH_SI_NS1F_6fusion15FusionCallbacksIS1J_NS1M_17LinearCombinationISH_fSH_fLNS_15FloatRoundStyleE2EEESG_S1L_JEEENS4_5SM1004TMEM4LOAD26SM100_TMEM_LOAD_16dp32b32xES12_S1C_NS4_39AutoVectorizingCopyWithAssumedAlignmentILi128EEENS4_14SM90_TMA_STOREES1C_S1X_S1X_EEEvvEEEEvNT_6ParamsE)
        /*0038*/ 	.word	0x00000000


	//----- nvinfo : EIATTR_MIN_STACK_SIZE
	.align		4
.L_28:
        /*003c*/ 	.byte	0x04, 0x12
        /*003e*/ 	.short	(.L_30 - .L_29)
	.align		4
.L_29:
        /*0040*/ 	.word	index@(_ZN7cutlass13device_kernelINS_4gemm6kernel13GemmUniversalIN4cute5tupleIJiiiiEEENS1_10collective13CollectiveMmaINS1_35MainloopSm100TmaUmmaWarpSpecializedILi5ELi2ELi4ENS5_IJNS4_1CILi1EEESB_SB_EEEEENS5_IJNSA_ILi64EEENSA_ILi256EEESE_EEENS_12float_e4m3_tENS5_IJlSB_lEEESH_SI_NS4_8TiledMMAINS4_8MMA_AtomIJNS4_10MMA_TraitsINS4_19SM100_MMA_F8F6F4_SSEJSH_SH_fSE_SF_NS4_17integral_constantINS4_4UMMA5MajorELSP_0EEESQ_NSN_INSO_7ScaleInELSR_0EEESS_EEEEEENS4_6LayoutISC_NS5_IJNSA_ILi0EEESW_SW_EEEEENS5_IJNS4_10UnderscoreESZ_SZ_EEEEENS4_13SM90_TMA_LOADENS4_14ComposedLayoutINS4_7SwizzleILi2ELi4ELi3EEENS4_18smem_ptr_flag_bitsILi8EEENSV_INS5_IJNSA_ILi8EEESE_EEENS5_IJSE_SB_EEEEEEEvNS4_8identityES12_S1C_vS1D_EENS_8epilogue10collective18CollectiveEpilogueINS1F_23Sm100TmaWarpSpecializedILi4ELi2ELi32ELb0ELb0EEEJSG_NS5_IJNSV_ISE_SB_EES1K_EEESH_SI_SH_SI_NS1F_6fusion15FusionCallbacksIS1J_NS1M_17LinearCombinationISH_fSH_fLNS_15FloatRoundStyleE2EEESG_S1L_JEEENS4_5SM1004TMEM4LOAD26SM100_TMEM_LOAD_16dp32b32xES12_S1C_NS4_39AutoVectorizingCopyWithAssumedAlignmentILi128EEENS4_14SM90_TMA_STOREES1C_S1X_S1X_EEEvvEEEEvNT_6ParamsE)
        /*0044*/ 	.word	0x00000000
.L_30:


//--------------------- .nv.compat                --------------------------
	.section	.nv.compat,"",@"SHT_CUDA_COMPAT_INFO"
	.align	4
        /*0000*/ 	.byte	0x02, 0x09, 0x01, 0x00, 0x02, 0x02, 0x02, 0x00, 0x02, 0x05, 0x05, 0x00, 0x03, 0x07, 0x01, 0x01
        /*0010*/ 	.byte	0x02, 0x03, 0x01, 0x00, 0x02, 0x06, 0x01, 0x00, 0x04, 0x0b, 0x08, 0x00, 0x09, 0x00, 0x00, 0x00
        /*0020*/ 	.byte	0x00, 0x00, 0x00, 0x00


//--------------------- .nv.info._ZN7cutlass13device_kernelINS_4gemm6kernel13GemmUniversalIN4cute5tupleIJiiiiEEENS1_10collective13CollectiveMmaINS1_35MainloopSm100TmaUmmaWarpSpecializedILi5ELi2ELi4ENS5_IJNS4_1CILi1EEESB_SB_EEEEENS5_IJNSA_ILi64EEENSA_ILi256EEESE_EEENS_12float_e4m3_tENS5_IJlSB_lEEESH_SI_NS4_8TiledMMAINS4_8MMA_AtomIJNS4_10MMA_TraitsINS4_19SM100_MMA_F8F6F4_SSEJSH_SH_fSE_SF_NS4_17integral_constantINS4_4UMMA5MajorELSP_0EEESQ_NSN_INSO_7ScaleInELSR_0EEESS_EEEEEENS4_6LayoutISC_NS5_IJNSA_ILi0EEESW_SW_EEEEENS5_IJNS4_10UnderscoreESZ_SZ_EEEEENS4_13SM90_TMA_LOADENS4_14ComposedLayoutINS4_7SwizzleILi2ELi4ELi3EEENS4_18smem_ptr_flag_bitsILi8EEENSV_INS5_IJNSA_ILi8EEESE_EEENS5_IJSE_SB_EEEEEEEvNS4_8identityES12_S1C_vS1D_EENS_8epilogue10collective18CollectiveEpilogueINS1F_23Sm100TmaWarpSpecializedILi4ELi2ELi32ELb0ELb0EEEJSG_NS5_IJNSV_ISE_SB_EES1K_EEESH_SI_SH_SI_NS1F_6fusion15FusionCallbacksIS1J_NS1M_17LinearCombinationISH_fSH_fLNS_15FloatRoundStyleE2EEESG_S1L_JEEENS4_5SM1004TMEM4LOAD26SM100_TMEM_LOAD_16dp32b32xES12_S1C_NS4_39AutoVectorizingCopyWithAssumedAlignmentILi128EEENS4_14SM90_TMA_STOREES1C_S1X_S1X_EEEvvEEEEvNT_6ParamsE --------------------------
	.section	.nv.info._ZN7cutlass13device_kernelINS_4gemm6kernel13GemmUniversalIN4cute5tupleIJiiiiEEENS1_10collective13CollectiveMmaINS1_35MainloopSm100TmaUmmaWarpSpecializedILi5ELi2ELi4ENS5_IJNS4_1CILi1EEESB_SB_EEEEENS5_IJNSA_ILi64EEENSA_ILi256EEESE_EEENS_12float_e4m3_tENS5_IJlSB_lEEESH_SI_NS4_8TiledMMAINS4_8MMA_AtomIJNS4_10MMA_TraitsINS4_19SM100_MMA_F8F6F4_SSEJSH_SH_fSE_SF_NS4_17integral_constantINS4_4UMMA5MajorELSP_0EEESQ_NSN_INSO_7ScaleInELSR_0EEESS_EEEEEENS4_6LayoutISC_NS5_IJNSA_ILi0EEESW_SW_EEEEENS5_IJNS4_10UnderscoreESZ_SZ_EEEEENS4_13SM90_TMA_LOADENS4_14ComposedLayoutINS4_7SwizzleILi2ELi4ELi3EEENS4_18smem_ptr_flag_bitsILi8EEENSV_INS5_IJNSA_ILi8EEESE_EEENS5_IJSE_SB_EEEEEEEvNS4_8identityES12_S1C_vS1D_EENS_8epilogue10collective18CollectiveEpilogueINS1F_23Sm100TmaWarpSpecializedILi4ELi2ELi32ELb0ELb0EEEJSG_NS5_IJNSV_ISE_SB_EES1K_EEESH_SI_SH_SI_NS1F_6fusion15FusionCallbacksIS1J_NS1M_17LinearCombinationISH_fSH_fLNS_15FloatRoundStyleE2EEESG_S1L_JEEENS4_5SM1004TMEM4LOAD26SM100_TMEM_LOAD_16dp32b32xES12_S1C_NS4_39AutoVectorizingCopyWithAssumedAlignmentILi128EEENS4_14SM90_TMA_STOREES1C_S1X_S1X_EEEvvEEEEvNT_6ParamsE,"",@"SHT_CUDA_INFO"
	.sectionflags	@""
	.align	4


	//----- nvinfo : EIATTR_CUDA_API_VERSION
	.align		4
        /*0000*/ 	.byte	0x04, 0x37
        /*0002*/ 	.short	(.L_32 - .L_31)
.L_31:
        /*0004*/ 	.word	0x00000082


	//----- nvinfo : EIATTR_KPARAM_INFO
	.align		4
.L_32:
        /*0008*/ 	.byte	0x04, 0x17
        /*000a*/ 	.short	(.L_34 - .L_33)
.L_33:
        /*000c*/ 	.word	0x00000000
        /*0010*/ 	.short	0x0000
        /*0012*/ 	.short	0x0000
        /*0014*/ 	.byte	0x00, 0xf0, 0x01, 0x20


	//----- nvinfo : EIATTR_AT_ENTRY_FRAGMENTS
	.align		4
.L_34:
        /*0018*/ 	.byte	0x04, 0x4f
        /*001a*/ 	.short	(.L_36 - .L_35)


	//   ....[0]....
.L_35:
        /*001c*/ 	.word	0x00000006


	//----- nvinfo : EIATTR_RESERVED_SMEM_USED
	.align		4
.L_36:
        /*0020*/ 	.byte	0x01, 0x41
	.zero		2


	//----- nvinfo : EIATTR_SPARSE_MMA_MASK
	.align		4
        /*0024*/ 	.byte	0x03, 0x50
        /*0026*/ 	.short	0x0000


	//----- nvinfo : EIATTR_TCGEN05_1CTA_USED
	.align		4
        /*0028*/ 	.byte	0x01, 0x51
	.zero		2


	//----- nvinfo : EIATTR_MAXREG_COUNT
	.align		4
        /*002c*/ 	.byte	0x03, 0x1b
        /*002e*/ 	.short	0x00ff


	//----- nvinfo : EIATTR_NUM_BARRIERS
	.align		4
        /*0030*/ 	.byte	0x02, 0x4c
        /*0032*/ 	.byte	0x07
	.zero		1


	//----- nvinfo : EIATTR_EXTERNS
	.align		4
        /*0034*/ 	.byte	0x04, 0x0f
        /*0036*/ 	.short	(.L_38 - .L_37)


	//   ....[0]....
	.align		4
.L_37:
        /*0038*/ 	.word	index@(__assertfail)


	//----- nvinfo : EIATTR_MERCURY_ISA_VERSION
	.align		4
.L_38:
        /*003c*/ 	.byte	0x03, 0x5f
        /*003e*/ 	.short	0x0101


	//----- nvinfo : EIATTR_INT_WARP_WIDE_INSTR_OFFSETS
	.align		4
        /*0040*/ 	.byte	0x04, 0x31
        /*0042*/ 	.short	(.L_40 - .L_39)


	//   ....[0]....
.L_39:
        /*0044*/ 	.word	0x00001e00


	//   ....[1]....
        /*0048*/ 	.word	0x00003850


	//   ....[2]....
        /*004c*/ 	.word	0x00003880


	//   ....[3]....
        /*0050*/ 	.word	0x000038d0


	//   ....[4]....
        /*0054*/ 	.word	0x000041f0


	//   ....[5]....
        /*0058*/ 	.word	0x00004250


	//   ....[6]....
        /*005c*/ 	.word	0x00004330


	//   ....[7]....
        /*0060*/ 	.word	0x000043a0


	//   ....[8]....
        /*0064*/ 	.word	0x000044b0


	//   ....[9]....
        /*0068*/ 	.word	0x00004540


	//   ....[10]....
        /*006c*/ 	.word	0x00004710


	//   ....[11]....
        /*0070*/ 	.word	0x00004870


	//----- nvinfo : EIATTR_COOP_GROUP_MASK_REGIDS
	.align		4
.L_40:
        /*0074*/ 	.byte	0x04, 0x29
        /*0076*/ 	.short	(.L_42 - .L_41)


	//   ....[0]....
.L_41:
        /*0078*/ 	.word	0xffffffff


	//   ....[1]....
        /*007c*/ 	.word	0xffffffff


	//   ....[2]....
        /*0080*/ 	.word	0xffffffff


	//   ....[3]....
        /*0084*/ 	.word	0xffffffff


	//   ....[4]....
        /*0088*/ 	.word	0xffffffff


	//   ....[5]....
        /*008c*/ 	.word	0xffffffff


	//   ....[6]....
        /*0090*/ 	.word	0xffffffff


	//   ....[7]....
        /*0094*/ 	.word	0xffffffff


	//   ....[8]....
        /*0098*/ 	.word	0xffffffff


	//   ....[9]....
        /*009c*/ 	.word	0xffffffff


	//   ....[10]....
        /*00a0*/ 	.word	0xffffffff


	//   ....[11]....
        /*00a4*/ 	.word	0xffffffff


	//   ....[12]....
        /*00a8*/ 	.word	0xffffffff


	//----- nvinfo : EIATTR_COOP_GROUP_INSTR_OFFSETS
	.align		4
.L_42:
        /*00ac*/ 	.byte	0x04, 0x28
        /*00ae*/ 	.short	(.L_44 - .L_43)


	//   ....[0]....
.L_43:
        /*00b0*/ 	.word	0x00000090


	//   ....[1]....
        /*00b4*/ 	.word	0x000004d0


	//   ....[2]....
        /*00b8*/ 	.word	0x00000660


	//   ....[3]....
        /*00bc*/ 	.word	0x00000800


	//   ....[4]....
        /*00c0*/ 	.word	0x00000900


	//   ....[5]....
        /*00c4*/ 	.word	0x00000a70


	//   ....[6]....
        /*00c8*/ 	.word	0x00000c10


	//   ....[7]....
        /*00cc*/ 	.word	0x00001ce0


	//   ....[8]....
        /*00d0*/ 	.word	0x00002b50


	//   ....[9]....
        /*00d4*/ 	.word	0x00002d60


	//   ....[10]....
        /*00d8*/ 	.word	0x00002d90


	//   ....[11]....
        /*00dc*/ 	.word	0x00003740


	//   ....[12]....
        /*00e0*/ 	.word	0x00003970


	//----- nvinfo : EIATTR_VRC_CTA_INIT_COUNT
	.align		4
.L_44:
        /*00e4*/ 	.byte	0x02, 0x4a
        /*00e6*/ 	.byte	0x80
	.zero		1


	//----- nvinfo : EIATTR_SYSCALL_OFFSETS
	.align		4
        /*00e8*/ 	.byte	0x04, 0x46
        /*00ea*/ 	.short	(.L_46 - .L_45)


	//   ....[0]....
.L_45:
        /*00ec*/ 	.word	0x000052f0


	//   ....[1]....
        /*00f0*/ 	.word	0x00005430


	//   ....[2]....
        /*00f4*/ 	.word	0x00005c30


	//   ....[3]....
        /*00f8*/ 	.word	0x000069d0


	//   ....[4]....
        /*00fc*/ 	.word	0x00007730


	//   ....[5]....
        /*0100*/ 	.word	0x000084c0


	//----- nvinfo : EIATTR_MBARRIER_INSTR_OFFSETS
	.align		4
.L_46:
        /*0104*/ 	.byte	0x04, 0x39
        /*0106*/ 	.short	(.L_48 - .L_47)


	//   ....[0]....
.L_47:
        /*0108*/ 	.word	0x000005b0
        /*010c*/ 	.word	0x000000ff
        /*0110*/ 	.word	0x00000000
        /*0114*/ 	.short	0x0100
        /*0116*/ 	.byte	0x05
	.zero		1


	//   ....[1]....
        /*0118*/ 	.word	0x000005c0
        /*011c*/ 	.word	0x000000ff
        /*0120*/ 	.word	0x00000028
        /*0124*/ 	.short	0x0100
        /*0126*/ 	.byte	0x05
	.zero		1


	//   ....[2]....
        /*0128*/ 	.word	0x000005d0
        /*012c*/ 	.word	0x000000ff
        /*0130*/ 	.word	0x00000008
        /*0134*/ 	.short	0x0100
        /*0136*/ 	.byte	0x05
	.zero		1


	//   ....[3]....
        /*0138*/ 	.word	0x000005e0
        /*013c*/ 	.word	0x000000ff
        /*0140*/ 	.word	0x00000030
        /*0144*/ 	.short	0x0100
        /*0146*/ 	.byte	0x05
	.zero		1


	//   ....[4]....
        /*0148*/ 	.word	0x000005f0
        /*014c*/ 	.word	0x000000ff
        /*0150*/ 	.word	0x00000010
        /*0154*/ 	.short	0x0100
        /*0156*/ 	.byte	0x05
	.zero		1


	//   ....[5]....
        /*0158*/ 	.word	0x00000600
        /*015c*/ 	.word	0x000000ff
        /*0160*/ 	.word	0x00000038
        /*0164*/ 	.short	0x0100
        /*0166*/ 	.byte	0x05
	.zero		1


	//   ....[6]....
        /*0168*/ 	.word	0x00000610
        /*016c*/ 	.word	0x000000ff
        /*0170*/ 	.word	0x00000018
        /*0174*/ 	.short	0x0100
        /*0176*/ 	.byte	0x05
	.zero		1


	//   ....[7]....
        /*0178*/ 	.word	0x00000620
        /*017c*/ 	.word	0x000000ff
        /*0180*/ 	.word	0x00000040
        /*0184*/ 	.short	0x0100
        /*0186*/ 	.byte	0x05
	.zero		1


	//   ....[8]....
        /*0188*/ 	.word	0x00000630
        /*018c*/ 	.word	0x000000ff
        /*0190*/ 	.word	0x00000020
        /*0194*/ 	.short	0x0100
        /*0196*/ 	.byte	0x05
	.zero		1


	//   ....[9]....
        /*0198*/ 	.word	0x00000640
        /*019c*/ 	.word	0x000000ff
        /*01a0*/ 	.word	0x00000048
        /*01a4*/ 	.short	0x0100
        /*01a6*/ 	.byte	0x05
	.zero		1


	//   ....[10]....
        /*01a8*/ 	.word	0x00000770
        /*01ac*/ 	.word	0x000000ff
        /*01b0*/ 	.word	0x00000050
        /*01b4*/ 	.short	0x0100
        /*01b6*/ 	.byte	0x07
	.zero		1


	//   ....[11]....
        /*01b8*/ 	.word	0x00000780
        /*01bc*/ 	.word	0x000000ff
        /*01c0*/ 	.word	0x00000070
        /*01c4*/ 	.short	0x0100
        /*01c6*/ 	.byte	0x07
	.zero		1


	//   ....[12]....
        /*01c8*/ 	.word	0x00000790
        /*01cc*/ 	.word	0x000000ff
        /*01d0*/ 	.word	0x00000058
        /*01d4*/ 	.short	0x0100
        /*01d6*/ 	.byte	0x07
	.zero		1


	//   ....[13]....
        /*01d8*/ 	.word	0x000007a0
        /*01dc*/ 	.word	0x000000ff
        /*01e0*/ 	.word	0x00000078
        /*01e4*/ 	.short	0x0100
        /*01e6*/ 	.byte	0x07
	.zero		1


	//   ....[14]....
        /*01e8*/ 	.word	0x000007b0
        /*01ec*/ 	.word	0x000000ff
        /*01f0*/ 	.word	0x00000060
        /*01f4*/ 	.short	0x0100
        /*01f6*/ 	.byte	0x07
	.zero		1


	//   ....[15]....
        /*01f8*/ 	.word	0x000007c0
        /*01fc*/ 	.word	0x000000ff
        /*0200*/ 	.word	0x00000080
        /*0204*/ 	.short	0x0100
        /*0206*/ 	.byte	0x07
	.zero		1


	//   ....[16]....
        /*0208*/ 	.word	0x000007d0
        /*020c*/ 	.word	0x000000ff
        /*0210*/ 	.word	0x00000068
        /*0214*/ 	.short	0x0100
        /*0216*/ 	.byte	0x07
	.zero		1


	//   ....[17]....
        /*0218*/ 	.word	0x000007e0
        /*021c*/ 	.word	0x000000ff
        /*0220*/ 	.word	0x00000088
        /*0224*/ 	.short	0x0100
        /*0226*/ 	.byte	0x07
	.zero		1


	//   ....[18]....
        /*0228*/ 	.word	0x000008d0
        /*022c*/ 	.word	0x000000ff
        /*0230*/ 	.word	0x00000090
        /*0234*/ 	.short	0x0100
        /*0236*/ 	.byte	0x05
	.zero		1


	//   ....[19]....
        /*0238*/ 	.word	0x000008e0
        /*023c*/ 	.word	0x000000ff
        /*0240*/ 	.word	0x00000098
        /*0244*/ 	.short	0x0100
        /*0246*/ 	.byte	0x05
	.zero		1


	//   ....[20]....
        /*0248*/ 	.word	0x00000a20
        /*024c*/ 	.word	0x000000ff
        /*0250*/ 	.word	0x000000a0
        /*0254*/ 	.short	0x0100
        /*0256*/ 	.byte	0x05
	.zero		1


	//   ....[21]....
        /*0258*/ 	.word	0x00000a30
        /*025c*/ 	.word	0x000000ff
        /*0260*/ 	.word	0x000000b0
        /*0264*/ 	.short	0x0100
        /*0266*/ 	.byte	0x05
	.zero		1


	//   ....[22]....
        /*0268*/ 	.word	0x00000a40
        /*026c*/ 	.word	0x000000ff
        /*0270*/ 	.word	0x000000a8
        /*0274*/ 	.short	0x0100
        /*0276*/ 	.byte	0x05
	.zero		1


	//   ....[23]....
        /*0278*/ 	.word	0x00000a50
        /*027c*/ 	.word	0x000000ff
        /*0280*/ 	.word	0x000000b8
        /*0284*/ 	.short	0x0100
        /*0286*/ 	.byte	0x05
	.zero		1


	//   ....[24]....
        /*0288*/ 	.word	0x00000b80
        /*028c*/ 	.word	0x000000ff
        /*0290*/ 	.word	0x000000c0
        /*0294*/ 	.short	0x0100
        /*0296*/ 	.byte	0x07
	.zero		1


	//   ....[25]....
        /*0298*/ 	.word	0x00000b90
        /*029c*/ 	.word	0x000000ff
        /*02a0*/ 	.word	0x000000e0
        /*02a4*/ 	.short	0x0100
        /*02a6*/ 	.byte	0x07
	.zero		1


	//   ....[26]....
        /*02a8*/ 	.word	0x00000ba0
        /*02ac*/ 	.word	0x000000ff
        /*02b0*/ 	.word	0x000000c8
        /*02b4*/ 	.short	0x0100
        /*02b6*/ 	.byte	0x07
	.zero		1


	//   ....[27]....
        /*02b8*/ 	.word	0x00000bb0
        /*02bc*/ 	.word	0x000000ff
        /*02c0*/ 	.word	0x000000e8
        /*02c4*/ 	.short	0x0100
        /*02c6*/ 	.byte	0x07
	.zero		1


	//   ....[28]....
        /*02c8*/ 	.word	0x00000bc0
        /*02cc*/ 	.word	0x000000ff
        /*02d0*/ 	.word	0x000000d0
        /*02d4*/ 	.short	0x0100
        /*02d6*/ 	.byte	0x07
	.zero		1


	//   ....[29]....
        /*02d8*/ 	.word	0x00000bd0
        /*02dc*/ 	.word	0x000000ff
        /*02e0*/ 	.word	0x000000f0
        /*02e4*/ 	.short	0x0100
        /*02e6*/ 	.byte	0x07
	.zero		1


	//   ....[30]....
        /*02e8*/ 	.word	0x00000be0
        /*02ec*/ 	.word	0x000000ff
        /*02f0*/ 	.word	0x000000d8
        /*02f4*/ 	.short	0x0100
        /*02f6*/ 	.byte	0x07
	.zero		1


	//   ....[31]....
        /*02f8*/ 	.word	0x00000bf0
        /*02fc*/ 	.word	0x000000ff
        /*0300*/ 	.word	0x000000f8
        /*0304*/ 	.short	0x0100
        /*0306*/ 	.byte	0x07
	.zero		1


	//   ....[32]....
        /*0308*/ 	.word	0x00000ce0
        /*030c*/ 	.word	0x000000ff
        /*0310*/ 	.word	0x00000100
        /*0314*/ 	.short	0x0100
        /*0316*/ 	.byte	0x05
	.zero		1


	//   ....[33]....
        /*0318*/ 	.word	0x00000cf0
        /*031c*/ 	.word	0x000000ff
        /*0320*/ 	.word	0x00000110
        /*0324*/ 	.short	0x0100
        /*0326*/ 	.byte	0x05
	.zero		1


	//   ....[34]....
        /*0328*/ 	.word	0x00000d00
        /*032c*/ 	.word	0x000000ff
        /*0330*/ 	.word	0x00000108
        /*0334*/ 	.short	0x0100
        /*0336*/ 	.byte	0x05
	.zero		1


	//   ....[35]....
        /*0338*/ 	.word	0x00000d10
        /*033c*/ 	.word	0x000000ff
        /*0340*/ 	.word	0x00000118
        /*0344*/ 	.short	0x0100
        /*0346*/ 	.byte	0x05
	.zero		1


	//   ....[36]....
        /*0348*/ 	.word	0x000015e0
        /*034c*/ 	.word	0x00000002
        /*0350*/ 	.word	0x00000110
        /*0354*/ 	.short	0x010a
        /*0356*/ 	.byte	0xff
	.zero		1


	//   ....[37]....
        /*0358*/ 	.word	0x00001610
        /*035c*/ 	.word	0x00000002
        /*0360*/ 	.word	0x00000100
        /*0364*/ 	.short	0x0101
        /*0366*/ 	.byte	0xff
	.zero		1


	//   ....[38]....
        /*0368*/ 	.word	0x000016e0
        /*036c*/ 	.word	0x000000ff
        /*0370*/ 	.word	0x00000028
        /*0374*/ 	.short	0x010a
        /*0376*/ 	.byte	0x08
	.zero		1


	//   ....[39]....
        /*0378*/ 	.word	0x00001780
        /*037c*/ 	.word	0x000000ff
        /*0380*/ 	.word	0x00000028
        /*0384*/ 	.short	0x010a
        /*0386*/ 	.byte	0x21
	.zero		1


	//   ....[40]....
        /*0388*/ 	.word	0x000018d0
        /*038c*/ 	.word	0x000000ff
        /*0390*/ 	.word	0x00000028
        /*0394*/ 	.short	0x010a
        /*0396*/ 	.byte	0x08
	.zero		1


	//   ....[41]....
        /*0398*/ 	.word	0x000019e0
        /*039c*/ 	.word	0x000000ff
        /*03a0*/ 	.word	0x00000098
        /*03a4*/ 	.short	0x0101
        /*03a6*/ 	.byte	0x04
	.zero		1


	//   ....[42]....
        /*03a8*/ 	.word	0x00001a00
        /*03ac*/ 	.word	0x000000ff
        /*03b0*/ 	.word	0x00000028
        /*03b4*/ 	.short	0x010a
        /*03b6*/ 	.byte	0x08
	.zero		1


	//   ....[43]....
        /*03b8*/ 	.word	0x00001a80
        /*03bc*/ 	.word	0x000000ff
        /*03c0*/ 	.word	0x00000028
        /*03c4*/ 	.short	0x010a
        /*03c6*/ 	.byte	0x11
	.zero		1


	//   ....[44]....
        /*03c8*/ 	.word	0x00001bd0
        /*03cc*/ 	.word	0x000000ff
        /*03d0*/ 	.word	0x00000028
        /*03d4*/ 	.short	0x010a
        /*03d6*/ 	.byte	0x08
	.zero		1


	//   ....[45]....
        /*03d8*/ 	.word	0x00001d10
        /*03dc*/ 	.word	0x00000002
        /*03e0*/ 	.word	0x000000a0
        /*03e4*/ 	.short	0x010a
        /*03e6*/ 	.byte	0xff
	.zero		1


	//   ....[46]....
        /*03e8*/ 	.word	0x00001dd0
        /*03ec*/ 	.word	0x00000002
        /*03f0*/ 	.word	0x00000000
        /*03f4*/ 	.short	0x0101
        /*03f6*/ 	.byte	0xff
	.zero		1


	//   ....[47]....
        /*03f8*/ 	.word	0x00002330
        /*03fc*/ 	.word	0x000000ff
        /*0400*/ 	.word	0x00000000
        /*0404*/ 	.short	0x010a
        /*0406*/ 	.byte	0x05
	.zero		1


	//   ....[48]....
        /*0408*/ 	.word	0x000023c0
        /*040c*/ 	.word	0x000000ff
        /*0410*/ 	.word	0x00000000
        /*0414*/ 	.short	0x010a
        /*0416*/ 	.byte	0x05
	.zero		1


	//   ....[49]....
        /*0418*/ 	.word	0x00002450
        /*041c*/ 	.word	0x000000ff
        /*0420*/ 	.word	0x00000000
        /*0424*/ 	.short	0x010a
        /*0426*/ 	.byte	0x05
	.zero		1


	//   ....[50]....
        /*0428*/ 	.word	0x000024e0
        /*042c*/ 	.word	0x000000ff
        /*0430*/ 	.word	0x00000000
        /*0434*/ 	.short	0x010a
        /*0436*/ 	.byte	0x05
	.zero		1


	//   ....[51]....
        /*0438*/ 	.word	0x00002580
        /*043c*/ 	.word	0x00000000
        /*0440*/ 	.word	0x00000000
        /*0444*/ 	.short	0x010a
        /*0446*/ 	.byte	0xff
	.zero		1


	//   ....[52]....
        /*0448*/ 	.word	0x000026a0
        /*044c*/ 	.word	0x00000000
        /*0450*/ 	.word	0x00000100
        /*0454*/ 	.short	0x010a
        /*0456*/ 	.byte	0xff
	.zero		1


	//   ....[53]....
        /*0458*/ 	.word	0x00002710
        /*045c*/ 	.word	0x00000000
        /*0460*/ 	.word	0x00000000
        /*0464*/ 	.short	0x0101
        /*0466*/ 	.byte	0xff
	.zero		1


	//   ....[54]....
        /*0468*/ 	.word	0x00002730
        /*046c*/ 	.word	0x000000ff
        /*0470*/ 	.word	0x000000b0
        /*0474*/ 	.short	0x010a
        /*0476*/ 	.byte	0x05
	.zero		1


	//   ....[55]....
        /*0478*/ 	.word	0x00002850
        /*047c*/ 	.word	0x00000000
        /*0480*/ 	.word	0x000000a0
        /*0484*/ 	.short	0x010a
        /*0486*/ 	.byte	0xff
	.zero		1


	//   ....[56]....
        /*0488*/ 	.word	0x00002950
        /*048c*/ 	.word	0x00000000
        /*0490*/ 	.word	0x00000000
        /*0494*/ 	.short	0x0101
        /*0496*/ 	.byte	0xff
	.zero		1


	//   ....[57]....
        /*0498*/ 	.word	0x000029e0
        /*049c*/ 	.word	0x000000ff
        /*04a0*/ 	.word	0x000000b0
        /*04a4*/ 	.short	0x0106
        /*04a6*/ 	.byte	0x05
	.zero		1


	//   ....[58]....
        /*04a8*/ 	.word	0x00002a00
        /*04ac*/ 	.word	0x000000ff
        /*04b0*/ 	.word	0x000000b0
        /*04b4*/ 	.short	0x010a
        /*04b6*/ 	.byte	0x05
	.zero		1


	//   ....[59]....
        /*04b8*/ 	.word	0x00002a90
        /*04bc*/ 	.word	0x000000ff
        /*04c0*/ 	.word	0x000000b0
        /*04c4*/ 	.short	0x0106
        /*04c6*/ 	.byte	0x04
	.zero		1


	//   ....[60]....
        /*04c8*/ 	.word	0x00002ad0
        /*04cc*/ 	.word	0x00000000
        /*04d0*/ 	.word	0x000000b0
        /*04d4*/ 	.short	0x010a
        /*04d6*/ 	.byte	0xff
	.zero		1


	//   ....[61]....
        /*04d8*/ 	.word	0x00002fd0
        /*04dc*/ 	.word	0x00000000
        /*04e0*/ 	.word	0x000000a0
        /*04e4*/ 	.short	0x010a
        /*04e6*/ 	.byte	0xff
	.zero		1


	//   ....[62]....
        /*04e8*/ 	.word	0x000030d0
        /*04ec*/ 	.word	0x00000003
        /*04f0*/ 	.word	0x00000000
        /*04f4*/ 	.short	0x0101
        /*04f6*/ 	.byte	0xff
	.zero		1


	//   ....[63]....
        /*04f8*/ 	.word	0x000030e0
        /*04fc*/ 	.word	0x000000ff
        /*0500*/ 	.word	0x00000000
        /*0504*/ 	.short	0x010a
        /*0506*/ 	.byte	0x04
	.zero		1


	//   ....[64]....
        /*0508*/ 	.word	0x00003160
        /*050c*/ 	.word	0x000000ff
        /*0510*/ 	.word	0x000000e0
        /*0514*/ 	.short	0x010a
        /*0516*/ 	.byte	0x08
	.zero		1


	//   ....[65]....
        /*0518*/ 	.word	0x00003240
        /*051c*/ 	.word	0x000000ff
        /*0520*/ 	.word	0x00000000
        /*0524*/ 	.short	0x010a
        /*0526*/ 	.byte	0x07
	.zero		1


	//   ....[66]....
        /*0528*/ 	.word	0x00003380
        /*052c*/ 	.word	0x000000ff
        /*0530*/ 	.word	0x00000000
        /*0534*/ 	.short	0x010a
        /*0536*/ 	.byte	0x04
	.zero		1


	//   ....[67]....
        /*0538*/ 	.word	0x00003570
        /*053c*/ 	.word	0x000000ff
        /*0540*/ 	.word	0x00000000
        /*0544*/ 	.short	0x010a
        /*0546*/ 	.byte	0x05
	.zero		1


	//   ....[68]....
        /*0548*/ 	.word	0x00003600
        /*054c*/ 	.word	0x000000ff
        /*0550*/ 	.word	0x00000000
        /*0554*/ 	.short	0x010a
        /*0556*/ 	.byte	0x05
	.zero		1


	//   ....[69]....
        /*0558*/ 	.word	0x00003690
        /*055c*/ 	.word	0x000000ff
        /*0560*/ 	.word	0x00000000
        /*0564*/ 	.short	0x010a
        /*0566*/ 	.byte	0x05
	.zero		1


	//   ....[70]....
        /*0568*/ 	.word	0x00003720
        /*056c*/ 	.word	0x000000ff
        /*0570*/ 	.word	0x00000000
        /*0574*/ 	.short	0x010a
        /*0576*/ 	.byte	0x07
	.zero		1


	//   ....[71]....
        /*0578*/ 	.word	0x00003ba0
        /*057c*/ 	.word	0x00000000
        /*0580*/ 	.word	0x000000a0
        /*0584*/ 	.short	0x010a
        /*0586*/ 	.byte	0xff
	.zero		1


	//   ....[72]....
        /*0588*/ 	.word	0x00003c60
        /*058c*/ 	.word	0x00000000
        /*0590*/ 	.word	0x00000000
        /*0594*/ 	.short	0x0101
        /*0596*/ 	.byte	0xff
	.zero		1


	//   ....[73]....
        /*0598*/ 	.word	0x00003f80
        /*059c*/ 	.word	0x000000ff
        /*05a0*/ 	.word	0x00000098
        /*05a4*/ 	.short	0x010a
        /*05a6*/ 	.byte	0x07
	.zero		1


	//   ....[74]....
        /*05a8*/ 	.word	0x00004170
        /*05ac*/ 	.word	0x000000ff
        /*05b0*/ 	.word	0x00000070
        /*05b4*/ 	.short	0x010a
        /*05b6*/ 	.byte	0x07
	.zero		1


	//   ....[75]....
        /*05b8*/ 	.word	0x000042e0
        /*05bc*/ 	.word	0x000000ff
        /*05c0*/ 	.word	0x00000050
        /*05c4*/ 	.short	0x010b
        /*05c6*/ 	.byte	0x07
	.zero		1


	//   ....[76]....
        /*05c8*/ 	.word	0x000042f0
        /*05cc*/ 	.word	0x000000ff
        /*05d0*/ 	.word	0x00000000
        /*05d4*/ 	.short	0x0101
        /*05d6*/ 	.byte	0x08
	.zero		1


	//   ....[77]....
        /*05d8*/ 	.word	0x00004300
        /*05dc*/ 	.word	0x000000ff
        /*05e0*/ 	.word	0x00000078
        /*05e4*/ 	.short	0x010a
        /*05e6*/ 	.byte	0x07
	.zero		1


	//   ....[78]....
        /*05e8*/ 	.word	0x00004450
        /*05ec*/ 	.word	0x000000ff
        /*05f0*/ 	.word	0x00000058
        /*05f4*/ 	.short	0x010b
        /*05f6*/ 	.byte	0x07
	.zero		1


	//   ....[79]....
        /*05f8*/ 	.word	0x00004460
        /*05fc*/ 	.word	0x000000ff
        /*0600*/ 	.word	0x00000000
        /*0604*/ 	.short	0x0101
        /*0606*/ 	.byte	0x08
	.zero		1


	//   ....[80]....
        /*0608*/ 	.word	0x00004470
        /*060c*/ 	.word	0x000000ff
        /*0610*/ 	.word	0x00000080
        /*0614*/ 	.short	0x010a
        /*0616*/ 	.byte	0x07
	.zero		1


	//   ....[81]....
        /*0618*/ 	.word	0x000045f0
        /*061c*/ 	.word	0x000000ff
        /*0620*/ 	.word	0x00000060
        /*0624*/ 	.short	0x010b
        /*0626*/ 	.byte	0x07
	.zero		1


	//   ....[82]....
        /*0628*/ 	.word	0x00004630
        /*062c*/ 	.word	0x000000ff
        /*0630*/ 	.word	0x00000000
        /*0634*/ 	.short	0x0101
        /*0636*/ 	.byte	0x08
	.zero		1


	//   ....[83]....
        /*0638*/ 	.word	0x00004670
        /*063c*/ 	.word	0x000000ff
        /*0640*/ 	.word	0x00000088
        /*0644*/ 	.short	0x010a
        /*0646*/ 	.byte	0x07
	.zero		1


	//   ....[84]....
        /*0648*/ 	.word	0x000048b0
        /*064c*/ 	.word	0x000000ff
        /*0650*/ 	.word	0x00000068
        /*0654*/ 	.short	0x010b
        /*0656*/ 	.byte	0x07
	.zero		1


	//   ....[85]....
        /*0658*/ 	.word	0x000048d0
        /*065c*/ 	.word	0x000000ff
        /*0660*/ 	.word	0x00000000
        /*0664*/ 	.short	0x0101
        /*0666*/ 	.byte	0x0d
	.zero		1


	//   ....[86]....
        /*0668*/ 	.word	0x00004900
        /*066c*/ 	.word	0x000000ff
        /*0670*/ 	.word	0x00000070
        /*0674*/ 	.short	0x010a
        /*0676*/ 	.byte	0x07
	.zero		1


	//   ....[87]....
        /*0678*/ 	.word	0x00004920
        /*067c*/ 	.word	0x000000ff
        /*0680*/ 	.word	0x00000078
        /*0684*/ 	.short	0x010a
        /*0686*/ 	.byte	0x07
	.zero		1


	//   ....[88]....
        /*0688*/ 	.word	0x00004940
        /*068c*/ 	.word	0x000000ff
        /*0690*/ 	.word	0x00000080
        /*0694*/ 	.short	0x010a
        /*0696*/ 	.byte	0x07
	.zero		1


	//   ....[89]....
        /*0698*/ 	.word	0x00004980
        /*069c*/ 	.word	0x00000000
        /*06a0*/ 	.word	0x00000088
        /*06a4*/ 	.short	0x010a
        /*06a6*/ 	.byte	0xff
	.zero		1


	//   ....[90]....
        /*06a8*/ 	.word	0x00004cc0
        /*06ac*/ 	.word	0x00000000
        /*06b0*/ 	.word	0x000000a0
        /*06b4*/ 	.short	0x010a
        /*06b6*/ 	.byte	0xff
	.zero		1


	//   ....[91]....
        /*06b8*/ 	.word	0x00004dd0
        /*06bc*/ 	.word	0x00000000
        /*06c0*/ 	.word	0x00000000
        /*06c4*/ 	.short	0x0101
        /*06c6*/ 	.byte	0xff
	.zero		1


	//   ....[92]....
        /*06c8*/ 	.word	0x000057f0
        /*06cc*/ 	.word	0x00000002
        /*06d0*/ 	.word	0x00000050
        /*06d4*/ 	.short	0x010a
        /*06d6*/ 	.byte	0xff
	.zero		1


	//   ....[93]....
        /*06d8*/ 	.word	0x00005830
        /*06dc*/ 	.word	0x00000071
        /*06e0*/ 	.word	0x000000c0
        /*06e4*/ 	.short	0x010a
        /*06e6*/ 	.byte	0xff
	.zero		1


	//   ....[94]....
        /*06e8*/ 	.word	0x00005970
        /*06ec*/ 	.word	0x00000002
        /*06f0*/ 	.word	0x00000050
        /*06f4*/ 	.short	0x010a
        /*06f6*/ 	.byte	0xff
	.zero		1


	//   ....[95]....
        /*06f8*/ 	.word	0x00005a90
        /*06fc*/ 	.word	0x00000000
        /*0700*/ 	.word	0x00000000
        /*0704*/ 	.short	0x0101
        /*0706*/ 	.byte	0xff
	.zero		1


	//   ....[96]....
        /*0708*/ 	.word	0x00005b10
        /*070c*/ 	.word	0x00000071
        /*0710*/ 	.word	0x000000c0
        /*0714*/ 	.short	0x010a
        /*0716*/ 	.byte	0xff
	.zero		1


	//   ....[97]....
        /*0718*/ 	.word	0x00006660
        /*071c*/ 	.word	0x00000000
        /*0720*/ 	.word	0x00000050
        /*0724*/ 	.short	0x010a
        /*0726*/ 	.byte	0xff
	.zero		1


	//   ....[98]....
        /*0728*/ 	.word	0x00006720
        /*072c*/ 	.word	0x00000000
        /*0730*/ 	.word	0x00000050
        /*0734*/ 	.short	0x010a
        /*0736*/ 	.byte	0xff
	.zero		1


	//   ....[99]....
        /*0738*/ 	.word	0x00006850
        /*073c*/ 	.word	0x00000000
        /*0740*/ 	.word	0x00000000
        /*0744*/ 	.short	0x0101
        /*0746*/ 	.byte	0xff
	.zero		1


	//   ....[100]....
        /*0748*/ 	.word	0x000073c0
        /*074c*/ 	.word	0x00000000
        /*0750*/ 	.word	0x00000050
        /*0754*/ 	.short	0x010a
        /*0756*/ 	.byte	0xff
	.zero		1


	//   ....[101]....
        /*0758*/ 	.word	0x00007480
        /*075c*/ 	.word	0x00000000
        /*0760*/ 	.word	0x00000050
        /*0764*/ 	.short	0x010a
        /*0766*/ 	.byte	0xff
	.zero		1


	//   ....[102]....
        /*0768*/ 	.word	0x000075b0
        /*076c*/ 	.word	0x00000000
        /*0770*/ 	.word	0x00000000
        /*0774*/ 	.short	0x0101
        /*0776*/ 	.byte	0xff
	.zero		1


	//   ....[103]....
        /*0778*/ 	.word	0x00008150
        /*077c*/ 	.word	0x00000000
        /*0780*/ 	.word	0x00000050
        /*0784*/ 	.short	0x010a
        /*0786*/ 	.byte	0xff
	.zero		1


	//   ....[104]....
        /*0788*/ 	.word	0x00008210
        /*078c*/ 	.word	0x00000000
        /*0790*/ 	.word	0x00000050
        /*0794*/ 	.short	0x010a
        /*0796*/ 	.byte	0xff
	.zero		1


	//   ....[105]....
        /*0798*/ 	.word	0x00008340
        /*079c*/ 	.word	0x00000000
        /*07a0*/ 	.word	0x00000000
        /*07a4*/ 	.short	0x0101
        /*07a6*/ 	.byte	0xff
	.zero		1


	//   ....[106]....
        /*07a8*/ 	.word	0x00008780
        /*07ac*/ 	.word	0x000000ff
        /*07b0*/ 	.word	0x00000000
        /*07b4*/ 	.short	0x0101
        /*07b6*/ 	.byte	0x05
	.zero		1


	//   ....[107]....
        /*07b8*/ 	.word	0x00008fc0
        /*07bc*/ 	.word	0x00000002
        /*07c0*/ 	.word	0x00000110
        /*07c4*/ 	.short	0x010a
        /*07c6*/ 	.byte	0xff
	.zero		1


	//   ....[108]....
        /*07c8*/ 	.word	0x00009020
        /*07cc*/ 	.word	0x00000002
        /*07d0*/ 	.word	0x00000028
        /*07d4*/ 	.short	0x010a
        /*07d6*/ 	.byte	0xff
	.zero		1


	//   ....[109]....
        /*07d8*/ 	.word	0x00009080
        /*07dc*/ 	.word	0x00000002
        /*07e0*/ 	.word	0x00000028
        /*07e4*/ 	.short	0x010a
        /*07e6*/ 	.byte	0xff
	.zero		1


	//   ....[110]....
        /*07e8*/ 	.word	0x000090d0
        /*07ec*/ 	.word	0x00000002
        /*07f0*/ 	.word	0x000000a0
        /*07f4*/ 	.short	0x010a
        /*07f6*/ 	.byte	0xff
	.zero		1


	//   ....[111]....
        /*07f8*/ 	.word	0x00009130
        /*07fc*/ 	.word	0x00000000
        /*0800*/ 	.word	0x00000000
        /*0804*/ 	.short	0x010a
        /*0806*/ 	.byte	0xff
	.zero		1


	//   ....[112]....
        /*0808*/ 	.word	0x00009190
        /*080c*/ 	.word	0x00000000
        /*0810*/ 	.word	0x00000000
        /*0814*/ 	.short	0x010a
        /*0816*/ 	.byte	0xff
	.zero		1


	//   ....[113]....
        /*0818*/ 	.word	0x000091f0
        /*081c*/ 	.word	0x00000000
        /*0820*/ 	.word	0x00000000
        /*0824*/ 	.short	0x010a
        /*0826*/ 	.byte	0xff
	.zero		1


	//   ....[114]....
        /*0828*/ 	.word	0x00009250
        /*082c*/ 	.word	0x00000000
        /*0830*/ 	.word	0x00000000
        /*0834*/ 	.short	0x010a
        /*0836*/ 	.byte	0xff
	.zero		1


	//   ....[115]....
        /*0838*/ 	.word	0x000092a0
        /*083c*/ 	.word	0x00000000
        /*0840*/ 	.word	0x00000100
        /*0844*/ 	.short	0x010a
        /*0846*/ 	.byte	0xff
	.zero		1


	//   ....[116]....
        /*0848*/ 	.word	0x00009300
        /*084c*/ 	.word	0x00000000
        /*0850*/ 	.word	0x000000b0
        /*0854*/ 	.short	0x010a
        /*0856*/ 	.byte	0xff
	.zero		1


	//   ....[117]....
        /*0858*/ 	.word	0x00009350
        /*085c*/ 	.word	0x00000000
        /*0860*/ 	.word	0x000000a0
        /*0864*/ 	.short	0x010a
        /*0866*/ 	.byte	0xff
	.zero		1


	//   ....[118]....
        /*0868*/ 	.word	0x000093b0
        /*086c*/ 	.word	0x00000000
        /*0870*/ 	.word	0x000000b0
        /*0874*/ 	.short	0x010a
        /*0876*/ 	.byte	0xff
	.zero		1


	//   ....[119]....
        /*0878*/ 	.word	0x00009400
        /*087c*/ 	.word	0x00000000
        /*0880*/ 	.word	0x000000a0
        /*0884*/ 	.short	0x010a
        /*0886*/ 	.byte	0xff
	.zero		1


	//   ....[120]....
        /*0888*/ 	.word	0x00009460
        /*088c*/ 	.word	0x00000002
        /*0890*/ 	.word	0x000000e0
        /*0894*/ 	.short	0x010a
        /*0896*/ 	.byte	0xff
	.zero		1


	//   ....[121]....
        /*0898*/ 	.word	0x000094c0
        /*089c*/ 	.word	0x00000000
        /*08a0*/ 	.word	0x00000000
        /*08a4*/ 	.short	0x010a
        /*08a6*/ 	.byte	0xff
	.zero		1


	//   ....[122]....
        /*08a8*/ 	.word	0x00009520
        /*08ac*/ 	.word	0x00000000
        /*08b0*/ 	.word	0x00000000
        /*08b4*/ 	.short	0x010a
        /*08b6*/ 	.byte	0xff
	.zero		1


	//   ....[123]....
        /*08b8*/ 	.word	0x00009580
        /*08bc*/ 	.word	0x00000000
        /*08c0*/ 	.word	0x00000000
        /*08c4*/ 	.short	0x010a
        /*08c6*/ 	.byte	0xff
	.zero		1


	//   ....[124]....
        /*08c8*/ 	.word	0x000095e0
        /*08cc*/ 	.word	0x00000000
        /*08d0*/ 	.word	0x00000000
        /*08d4*/ 	.short	0x010a
        /*08d6*/ 	.byte	0xff
	.zero		1


	//   ....[125]....
        /*08d8*/ 	.word	0x00009640
        /*08dc*/ 	.word	0x00000000
        /*08e0*/ 	.word	0x00000000
        /*08e4*/ 	.short	0x010a
        /*08e6*/ 	.byte	0xff
	.zero		1


	//   ....[126]....
        /*08e8*/ 	.word	0x00009690
        /*08ec*/ 	.word	0x00000000
        /*08f0*/ 	.word	0x000000a0
        /*08f4*/ 	.short	0x010a
        /*08f6*/ 	.byte	0xff
	.zero		1


	//   ....[127]....
        /*08f8*/ 	.word	0x000096f0
        /*08fc*/ 	.word	0x00000000
        /*0900*/ 	.word	0x00000098
        /*0904*/ 	.short	0x010a
        /*0906*/ 	.byte	0xff
	.zero		1


	//   ....[128]....
        /*0908*/ 	.word	0x00009750
        /*090c*/ 	.word	0x00000000
        /*0910*/ 	.word	0x00000070
        /*0914*/ 	.short	0x010a
        /*0916*/ 	.byte	0xff
	.zero		1


	//   ....[129]....
        /*0918*/ 	.word	0x000097b0
        /*091c*/ 	.word	0x00000000
        /*0920*/ 	.word	0x00000078
        /*0924*/ 	.short	0x010a
        /*0926*/ 	.byte	0xff
	.zero		1


	//   ....[130]....
        /*0928*/ 	.word	0x00009810
        /*092c*/ 	.word	0x00000000
        /*0930*/ 	.word	0x00000080
        /*0934*/ 	.short	0x010a
        /*0936*/ 	.byte	0xff
	.zero		1


	//   ....[131]....
        /*0938*/ 	.word	0x00009870
        /*093c*/ 	.word	0x00000000
        /*0940*/ 	.word	0x00000088
        /*0944*/ 	.short	0x010a
        /*0946*/ 	.byte	0xff
	.zero		1


	//   ....[132]....
        /*0948*/ 	.word	0x000098d0
        /*094c*/ 	.word	0x00000000
        /*0950*/ 	.word	0x00000070
        /*0954*/ 	.short	0x010a
        /*0956*/ 	.byte	0xff
	.zero		1


	//   ....[133]....
        /*0958*/ 	.word	0x00009930
        /*095c*/ 	.word	0x00000000
        /*0960*/ 	.word	0x00000078
        /*0964*/ 	.short	0x010a
        /*0966*/ 	.byte	0xff
	.zero		1


	//   ....[134]....
        /*0968*/ 	.word	0x00009990
        /*096c*/ 	.word	0x00000000
        /*0970*/ 	.word	0x00000080
        /*0974*/ 	.short	0x010a
        /*0976*/ 	.byte	0xff
	.zero		1


	//   ....[135]....
        /*0978*/ 	.word	0x000099e0
        /*097c*/ 	.word	0x00000000
        /*0980*/ 	.word	0x000000a0
        /*0984*/ 	.short	0x010a
        /*0986*/ 	.byte	0xff
	.zero		1


	//   ....[136]....
        /*0988*/ 	.word	0x00009a30
        /*098c*/ 	.word	0x00000002
        /*0990*/ 	.word	0x00000050
        /*0994*/ 	.short	0x010a
        /*0996*/ 	.byte	0xff
	.zero		1


	//   ....[137]....
        /*0998*/ 	.word	0x00009a80
        /*099c*/ 	.word	0x00000071
        /*09a0*/ 	.word	0x000000c0
        /*09a4*/ 	.short	0x010a
        /*09a6*/ 	.byte	0xff
	.zero		1


	//   ....[138]....
        /*09a8*/ 	.word	0x00009ad0
        /*09ac*/ 	.word	0x00000000
        /*09b0*/ 	.word	0x00000050
        /*09b4*/ 	.short	0x010a
        /*09b6*/ 	.byte	0xff
	.zero		1


	//   ....[139]....
        /*09b8*/ 	.word	0x00009b20
        /*09bc*/ 	.word	0x00000000
        /*09c0*/ 	.word	0x00000050
        /*09c4*/ 	.short	0x010a
        /*09c6*/ 	.byte	0xff
	.zero		1


	//   ....[140]....
        /*09c8*/ 	.word	0x00009b70
        /*09cc*/ 	.word	0x00000000
        /*09d0*/ 	.word	0x00000050
        /*09d4*/ 	.short	0x010a
        /*09d6*/ 	.byte	0xff
	.zero		1


	//----- nvinfo : EIATTR_NUM_MBARRIERS
	.align		4
.L_48:
        /*09d8*/ 	.byte	0x03, 0x38
        /*09da*/ 	.short	0x0024


	//----- nvinfo : EIATTR_EXIT_INSTR_OFFSETS
	.align		4
        /*09dc*/ 	.byte	0x04, 0x1c
        /*09de*/ 	.short	(.L_50 - .L_49)


	//   ....[0]....
.L_49:
        /*09e0*/ 	.word	0x000025b0


	//   ....[1]....
        /*09e4*/ 	.word	0x00002aa0


	//   ....[2]....
        /*09e8*/ 	.word	0x00002b00


	//   ....[3]....
        /*09ec*/ 	.word	0x00003980


	//   ....[4]....
        /*09f0*/ 	.word	0x000049b0


	//   ....[5]....
        /*09f4*/ 	.word	0x000049f0


	//   ....[6]....
        /*09f8*/ 	.word	0x00008fb0


	//----- nvinfo : EIATTR_MAX_THREADS
	.align		4
.L_50:
        /*09fc*/ 	.byte	0x04, 0x05
        /*09fe*/ 	.short	(.L_52 - .L_51)
.L_51:
        /*0a00*/ 	.word	0x00000100
        /*0a04*/ 	.word	0x00000001
        /*0a08*/ 	.word	0x00000001


	//----- nvinfo : EIATTR_CRS_STACK_SIZE
	.align		4
.L_52:
        /*0a0c*/ 	.byte	0x04, 0x1e
        /*0a0e*/ 	.short	(.L_54 - .L_53)
.L_53:
        /*0a10*/ 	.word	0x00000000


	//----- nvinfo : EIATTR_CBANK_PARAM_SIZE
	.align		4
.L_54:
        /*0a14*/ 	.byte	0x03, 0x19
        /*0a16*/ 	.short	0x0800


	//----- nvinfo : EIATTR_PARAM_CBANK
	.align		4
        /*0a18*/ 	.byte	0x04, 0x0a
        /*0a1a*/ 	.short	(.L_56 - .L_55)
	.align		4
.L_55:
        /*0a1c*/ 	.word	index@(.nv.constant0._ZN7cutlass13device_kernelINS_4gemm6kernel13GemmUniversalIN4cute5tupleIJiiiiEEENS1_10collective13CollectiveMmaINS1_35MainloopSm100TmaUmmaWarpSpecializedILi5ELi2ELi4ENS5_IJNS4_1CILi1EEESB_SB_EEEEENS5_IJNSA_ILi64EEENSA_ILi256EEESE_EEENS_12float_e4m3_tENS5_IJlSB_lEEESH_SI_NS4_8TiledMMAINS4_8MMA_AtomIJNS4_10MMA_TraitsINS4_19SM100_MMA_F8F6F4_SSEJSH_SH_fSE_SF_NS4_17integral_constantINS4_4UMMA5MajorELSP_0EEESQ_NSN_INSO_7ScaleInELSR_0EEESS_EEEEEENS4_6LayoutISC_NS5_IJNSA_ILi0EEESW_SW_EEEEENS5_IJNS4_10UnderscoreESZ_SZ_EEEEENS4_13SM90_TMA_LOADENS4_14ComposedLayoutINS4_7SwizzleILi2ELi4ELi3EEENS4_18smem_ptr_flag_bitsILi8EEENSV_INS5_IJNSA_ILi8EEESE_EEENS5_IJSE_SB_EEEEEEEvNS4_8identityES12_S1C_vS1D_EENS_8epilogue10collective18CollectiveEpilogueINS1F_23Sm100TmaWarpSpecializedILi4ELi2ELi32ELb0ELb0EEEJSG_NS5_IJNSV_ISE_SB_EES1K_EEESH_SI_SH_SI_NS1F_6fusion15FusionCallbacksIS1J_NS1M_17LinearCombinationISH_fSH_fLNS_15FloatRoundStyleE2EEESG_S1L_JEEENS4_5SM1004TMEM4LOAD26SM100_TMEM_LOAD_16dp32b32xES12_S1C_NS4_39AutoVectorizingCopyWithAssumedAlignmentILi128EEENS4_14SM90_TMA_STOREES1C_S1X_S1X_EEEvvEEEEvNT_6ParamsE)
        /*0a20*/ 	.short	0x0380
        /*0a22*/ 	.short	0x0800


	//----- nvinfo : EIATTR_SW_WAR
	.align		4
.L_56:
        /*0a24*/ 	.byte	0x04, 0x36
        /*0a26*/ 	.short	(.L_58 - .L_57)
.L_57:
        /*0a28*/ 	.word	0x00000008
.L_58:


//--------------------- .nv.callgraph             --------------------------
	.section	.nv.callgraph,"",@"SHT_CUDA_CALLGRAPH"
	.align	4
	.sectionentsize	8
	.align		4
        /*0000*/ 	.word	0x00000000
	.align		4
        /*0004*/ 	.word	0xffffffff
	.align		4
        /*0008*/ 	.word	index@(_ZN7cutlass13device_kernelINS_4gemm6kernel13GemmUniversalIN4cute5tupleIJiiiiEEENS1_10collective13CollectiveMmaINS1_35MainloopSm100TmaUmmaWarpSpecializedILi5ELi2ELi4ENS5_IJNS4_1CILi1EEESB_SB_EEEEENS5_IJNSA_ILi64EEENSA_ILi256EEESE_EEENS_12float_e4m3_tENS5_IJlSB_lEEESH_SI_NS4_8TiledMMAINS4_8MMA_AtomIJNS4_10MMA_TraitsINS4_19SM100_MMA_F8F6F4_SSEJSH_SH_fSE_SF_NS4_17integral_constantINS4_4UMMA5MajorELSP_0EEESQ_NSN_INSO_7ScaleInELSR_0EEESS_EEEEEENS4_6LayoutISC_NS5_IJNSA_ILi0EEESW_SW_EEEEENS5_IJNS4_10UnderscoreESZ_SZ_EEEEENS4_13SM90_TMA_LOADENS4_14ComposedLayoutINS4_7SwizzleILi2ELi4ELi3EEENS4_18smem_ptr_flag_bitsILi8EEENSV_INS5_IJNSA_ILi8EEESE_EEENS5_IJSE_SB_EEEEEEEvNS4_8identityES12_S1C_vS1D_EENS_8epilogue10collective18CollectiveEpilogueINS1F_23Sm100TmaWarpSpecializedILi4ELi2ELi32ELb0ELb0EEEJSG_NS5_IJNSV_ISE_SB_EES1K_EEESH_SI_SH_SI_NS1F_6fusion15FusionCallbacksIS1J_NS1M_17LinearCombinationISH_fSH_fLNS_15FloatRoundStyleE2EEESG_S1L_JEEENS4_5SM1004TMEM4LOAD26SM100_TMEM_LOAD_16dp32b32xES12_S1C_NS4_39AutoVectorizingCopyWithAssumedAlignmentILi128EEENS4_14SM90_TMA_STOREES1C_S1X_S1X_EEEvvEEEEvNT_6ParamsE)
	.align		4
        /*000c*/ 	.word	index@(__assertfail)
	.align		4
        /*0010*/ 	.word	0x00000000
	.align		4
        /*0014*/ 	.word	0xfffffffe
	.align		4
        /*0018*/ 	.word	0x00000000
	.align		4
        /*001c*/ 	.word	0xfffffffd
	.align		4
        /*0020*/ 	.word	0x00000000
	.align		4
        /*0024*/ 	.word	0xfffffffc


//--------------------- .nv.constant4             --------------------------
	.section	.nv.constant4,"a",@progbits
	.align	8
	.align		8
.nv.constant4:
        /*0000*/ 	.dword	__assertfail
	.align		8
        /*0008*/ 	.dword	__unnamed_1
	.align		8
        /*0010*/ 	.dword	__unnamed_2
	.align		8
        /*0018*/ 	.dword	__unnamed_3
	.align		8
        /*0020*/ 	.dword	_ZN40_INTERNAL_5c9ecf91_4_k_cu_6b6e2909_286144cuda3std3__45__cpo5beginE
	.align		8
        /*0028*/ 	.dword	_ZN40_INTERNAL_5c9ecf91_4_k_cu_6b6e2909_286144cuda3std3__45__cpo3endE
	.align		8
        /*0030*/ 	.dword	_ZN40_INTERNAL_5c9ecf91_4_k_cu_6b6e2909_286144cuda3std3__45__cpo6cbeginE
	.align		8
        /*0038*/ 	.dword	_ZN40_INTERNAL_5c9ecf91_4_k_cu_6b6e2909_286144cuda3std3__45__cpo4cendE
	.align		8
        /*0040*/ 	.dword	_ZN40_INTERNAL_5c9ecf91_4_k_cu_6b6e2909_286144cuda3std3__442_GLOBAL__N__5c9ecf91_4_k_cu_6b6e2909_286146ignoreE
	.align		8
        /*0048*/ 	.dword	_ZN40_INTERNAL_5c9ecf91_4_k_cu_6b6e2909_286144cuda3std3__419piecewise_constructE
	.align		8
        /*0050*/ 	.dword	_ZN40_INTERNAL_5c9ecf91_4_k_cu_6b6e2909_286144cuda3std3__48in_placeE
	.align		8
        /*0058*/ 	.dword	_ZN40_INTERNAL_5c9ecf91_4_k_cu_6b6e2909_286144cuda3std6ranges3__45__cpo4swapE
	.align		8
        /*0060*/ 	.dword	_ZN40_INTERNAL_5c9ecf91_4_k_cu_6b6e2909_286144cuda3std6ranges3__45__cpo9iter_moveE
	.align		8
        /*0068*/ 	.dword	_ZN40_INTERNAL_5c9ecf91_4_k_cu_6b6e2909_286144cute7productE
	.align		8
        /*0070*/ 	.dword	_ZN40_INTERNAL_5c9ecf91_4_k_cu_6b6e2909_286144cute1_E
	.align		8
        /*0078*/ 	.dword	$str$25
	.align		8
        /*0080*/ 	.dword	$str$26
	.align		8
        /*0088*/ 	.dword	$str$27
	.align		8
        /*0090*/ 	.dword	$str$28


//--------------------- .text._ZN7cutlass13device_kernelINS_4gemm6kernel13GemmUniversalIN4cute5tupleIJiiiiEEENS1_10collective13CollectiveMmaINS1_35MainloopSm100TmaUmmaWarpSpecializedILi5ELi2ELi4ENS5_IJNS4_1CILi1EEESB_SB_EEEEENS5_IJNSA_ILi64EEENSA_ILi256EEESE_EEENS_12float_e4m3_tENS5_IJlSB_lEEESH_SI_NS4_8TiledMMAINS4_8MMA_AtomIJNS4_10MMA_TraitsINS4_19SM100_MMA_F8F6F4_SSEJSH_SH_fSE_SF_NS4_17integral_constantINS4_4UMMA5MajorELSP_0EEESQ_NSN_INSO_7ScaleInELSR_0EEESS_EEEEEENS4_6LayoutISC_NS5_IJNSA_ILi0EEESW_SW_EEEEENS5_IJNS4_10UnderscoreESZ_SZ_EEEEENS4_13SM90_TMA_LOADENS4_14ComposedLayoutINS4_7SwizzleILi2ELi4ELi3EEENS4_18smem_ptr_flag_bitsILi8EEENSV_INS5_IJNSA_ILi8EEESE_EEENS5_IJSE_SB_EEEEEEEvNS4_8identityES12_S1C_vS1D_EENS_8epilogue10collective18CollectiveEpilogueINS1F_23Sm100TmaWarpSpecializedILi4ELi2ELi32ELb0ELb0EEEJSG_NS5_IJNSV_ISE_SB_EES1K_EEESH_SI_SH_SI_NS1F_6fusion15FusionCallbacksIS1J_NS1M_17LinearCombinationISH_fSH_fLNS_15FloatRoundStyleE2EEESG_S1L_JEEENS4_5SM1004TMEM4LOAD26SM100_TMEM_LOAD_16dp32b32xES12_S1C_NS4_39AutoVectorizingCopyWithAssumedAlignmentILi128EEENS4_14SM90_TMA_STOREES1C_S1X_S1X_EEEvvEEEEvNT_6ParamsE --------------------------
	.section	.text._ZN7cutlass13device_kernelINS_4gemm6kernel13GemmUniversalIN4cute5tupleIJiiiiEEENS1_10collective13CollectiveMmaINS1_35MainloopSm100TmaUmmaWarpSpecializedILi5ELi2ELi4ENS5_IJNS4_1CILi1EEESB_SB_EEEEENS5_IJNSA_ILi64EEENSA_ILi256EEESE_EEENS_12float_e4m3_tENS5_IJlSB_lEEESH_SI_NS4_8TiledMMAINS4_8MMA_AtomIJNS4_10MMA_TraitsINS4_19SM100_MMA_F8F6F4_SSEJSH_SH_fSE_SF_NS4_17integral_constantINS4_4UMMA5MajorELSP_0EEESQ_NSN_INSO_7ScaleInELSR_0EEESS_EEEEEENS4_6LayoutISC_NS5_IJNSA_ILi0EEESW_SW_EEEEENS5_IJNS4_10UnderscoreESZ_SZ_EEEEENS4_13SM90_TMA_LOADENS4_14ComposedLayoutINS4_7SwizzleILi2ELi4ELi3EEENS4_18smem_ptr_flag_bitsILi8EEENSV_INS5_IJNSA_ILi8EEESE_EEENS5_IJSE_SB_EEEEEEEvNS4_8identityES12_S1C_vS1D_EENS_8epilogue10collective18CollectiveEpilogueINS1F_23Sm100TmaWarpSpecializedILi4ELi2ELi32ELb0ELb0EEEJSG_NS5_IJNSV_ISE_SB_EES1K_EEESH_SI_SH_SI_NS1F_6fusion15FusionCallbacksIS1J_NS1M_17LinearCombinationISH_fSH_fLNS_15FloatRoundStyleE2EEESG_S1L_JEEENS4_5SM1004TMEM4LOAD26SM100_TMEM_LOAD_16dp32b32xES12_S1C_NS4_39AutoVectorizingCopyWithAssumedAlignmentILi128EEENS4_14SM90_TMA_STOREES1C_S1X_S1X_EEEvvEEEEvNT_6ParamsE,"ax",@progbits
	.align	128
.text._ZN7cutlass13device_kernelINS_4gemm6kernel13GemmUniversalIN4cute5tupleIJiiiiEEENS1_10collective13CollectiveMmaINS1_35MainloopSm100TmaUmmaWarpSpecializedILi5ELi2ELi4ENS5_IJNS4_1CILi1EEESB_SB_EEEEENS5_IJNSA_ILi64EEENSA_ILi256EEESE_EEENS_12float_e4m3_tENS5_IJlSB_lEEESH_SI_NS4_8TiledMMAINS4_8MMA_AtomIJNS4_10MMA_TraitsINS4_19SM100_MMA_F8F6F4_SSEJSH_SH_fSE_SF_NS4_17integral_constantINS4_4UMMA5MajorELSP_0EEESQ_NSN_INSO_7ScaleInELSR_0EEESS_EEEEEENS4_6LayoutISC_NS5_IJNSA_ILi0EEESW_SW_EEEEENS5_IJNS4_10UnderscoreESZ_SZ_EEEEENS4_13SM90_TMA_LOADENS4_14ComposedLayoutINS4_7SwizzleILi2ELi4ELi3EEENS4_18smem_ptr_flag_bitsILi8EEENSV_INS5_IJNSA_ILi8EEESE_EEENS5_IJSE_SB_EEEEEEEvNS4_8identityES12_S1C_vS1D_EENS_8epilogue10collective18CollectiveEpilogueINS1F_23Sm100TmaWarpSpecializedILi4ELi2ELi32ELb0ELb0EEEJSG_NS5_IJNSV_ISE_SB_EES1K_EEESH_SI_SH_SI_NS1F_6fusion15FusionCallbacksIS1J_NS1M_17LinearCombinationISH_fSH_fLNS_15FloatRoundStyleE2EEESG_S1L_JEEENS4_5SM1004TMEM4LOAD26SM100_TMEM_LOAD_16dp32b32xES12_S1C_NS4_39AutoVectorizingCopyWithAssumedAlignmentILi128EEENS4_14SM90_TMA_STOREES1C_S1X_S1X_EEEvvEEEEvNT_6ParamsE:
        .type           _ZN7cutlass13device_kernelINS_4gemm6kernel13GemmUniversalIN4cute5tupleIJiiiiEEENS1_10collective13CollectiveMmaINS1_35MainloopSm100TmaUmmaWarpSpecializedILi5ELi2ELi4ENS5_IJNS4_1CILi1EEESB_SB_EEEEENS5_IJNSA_ILi64EEENSA_ILi256EEESE_EEENS_12float_e4m3_tENS5_IJlSB_lEEESH_SI_NS4_8TiledMMAINS4_8MMA_AtomIJNS4_10MMA_TraitsINS4_19SM100_MMA_F8F6F4_SSEJSH_SH_fSE_SF_NS4_17integral_constantINS4_4UMMA5MajorELSP_0EEESQ_NSN_INSO_7ScaleInELSR_0EEESS_EEEEEENS4_6LayoutISC_NS5_IJNSA_ILi0EEESW_SW_EEEEENS5_IJNS4_10UnderscoreESZ_SZ_EEEEENS4_13SM90_TMA_LOADENS4_14ComposedLayoutINS4_7SwizzleILi2ELi4ELi3EEENS4_18smem_ptr_flag_bitsILi8EEENSV_INS5_IJNSA_ILi8EEESE_EEENS5_IJSE_SB_EEEEEEEvNS4_8identityES12_S1C_vS1D_EENS_8epilogue10collective18CollectiveEpilogueINS1F_23Sm100TmaWarpSpecializedILi4ELi2ELi32ELb0ELb0EEEJSG_NS5_IJNSV_ISE_SB_EES1K_EEESH_SI_SH_SI_NS1F_6fusion15FusionCallbacksIS1J_NS1M_17LinearCombinationISH_fSH_fLNS_15FloatRoundStyleE2EEESG_S1L_JEEENS4_5SM1004TMEM4LOAD26SM100_TMEM_LOAD_16dp32b32xES12_S1C_NS4_39AutoVectorizingCopyWithAssumedAlignmentILi128EEENS4_14SM90_TMA_STOREES1C_S1X_S1X_EEEvvEEEEvNT_6ParamsE,@function
        .size           _ZN7cutlass13device_kernelINS_4gemm6kernel13GemmUniversalIN4cute5tupleIJiiiiEEENS1_10collective13CollectiveMmaINS1_35MainloopSm100TmaUmmaWarpSpecializedILi5ELi2ELi4ENS5_IJNS4_1CILi1EEESB_SB_EEEEENS5_IJNSA_ILi64EEENSA_ILi256EEESE_EEENS_12float_e4m3_tENS5_IJlSB_lEEESH_SI_NS4_8TiledMMAINS4_8MMA_AtomIJNS4_10MMA_TraitsINS4_19SM100_MMA_F8F6F4_SSEJSH_SH_fSE_SF_NS4_17integral_constantINS4_4UMMA5MajorELSP_0EEESQ_NSN_INSO_7ScaleInELSR_0EEESS_EEEEEENS4_6LayoutISC_NS5_IJNSA_ILi0EEESW_SW_EEEEENS5_IJNS4_10UnderscoreESZ_SZ_EEEEENS4_13SM90_TMA_LOADENS4_14ComposedLayoutINS4_7SwizzleILi2ELi4ELi3EEENS4_18smem_ptr_flag_bitsILi8EEENSV_INS5_IJNSA_ILi8EEESE_EEENS5_IJSE_SB_EEEEEEEvNS4_8identityES12_S1C_vS1D_EENS_8epilogue10collective18CollectiveEpilogueINS1F_23Sm100TmaWarpSpecializedILi4ELi2ELi32ELb0ELb0EEEJSG_NS5_IJNSV_ISE_SB_EES1K_EEESH_SI_SH_SI_NS1F_6fusion15FusionCallbacksIS1J_NS1M_17LinearCombinationISH_fSH_fLNS_15FloatRoundStyleE2EEESG_S1L_JEEENS4_5SM1004TMEM4LOAD26SM100_TMEM_LOAD_16dp32b32xES12_S1C_NS4_39AutoVectorizingCopyWithAssumedAlignmentILi128EEENS4_14SM90_TMA_STOREES1C_S1X_S1X_EEEvvEEEEvNT_6ParamsE,(.L_x_173 - _ZN7cutlass13device_kernelINS_4gemm6kernel13GemmUniversalIN4cute5tupleIJiiiiEEENS1_10collective13CollectiveMmaINS1_35MainloopSm100TmaUmmaWarpSpecializedILi5ELi2ELi4ENS5_IJNS4_1CILi1EEESB_SB_EEEEENS5_IJNSA_ILi64EEENSA_ILi256EEESE_EEENS_12float_e4m3_tENS5_IJlSB_lEEESH_SI_NS4_8TiledMMAINS4_8MMA_AtomIJNS4_10MMA_TraitsINS4_19SM100_MMA_F8F6F4_SSEJSH_SH_fSE_SF_NS4_17integral_constantINS4_4UMMA5MajorELSP_0EEESQ_NSN_INSO_7ScaleInELSR_0EEESS_EEEEEENS4_6LayoutISC_NS5_IJNSA_ILi0EEESW_SW_EEEEENS5_IJNS4_10UnderscoreESZ_SZ_EEEEENS4_13SM90_TMA_LOADENS4_14ComposedLayoutINS4_7SwizzleILi2ELi4ELi3EEENS4_18smem_ptr_flag_bitsILi8EEENSV_INS5_IJNSA_ILi8EEESE_EEENS5_IJSE_SB_EEEEEEEvNS4_8identityES12_S1C_vS1D_EENS_8epilogue10collective18CollectiveEpilogueINS1F_23Sm100TmaWarpSpecializedILi4ELi2ELi32ELb0ELb0EEEJSG_NS5_IJNSV_ISE_SB_EES1K_EEESH_SI_SH_SI_NS1F_6fusion15FusionCallbacksIS1J_NS1M_17LinearCombinationISH_fSH_fLNS_15FloatRoundStyleE2EEESG_S1L_JEEENS4_5SM1004TMEM4LOAD26SM100_TMEM_LOAD_16dp32b32xES12_S1C_NS4_39AutoVectorizingCopyWithAssumedAlignmentILi128EEENS4_14SM90_TMA_STOREES1C_S1X_S1X_EEEvvEEEEvNT_6ParamsE)
        .other          _ZN7cutlass13device_kernelINS_4gemm6kernel13GemmUniversalIN4cute5tupleIJiiiiEEENS1_10collective13CollectiveMmaINS1_35MainloopSm100TmaUmmaWarpSpecializedILi5ELi2ELi4ENS5_IJNS4_1CILi1EEESB_SB_EEEEENS5_IJNSA_ILi64EEENSA_ILi256EEESE_EEENS_12float_e4m3_tENS5_IJlSB_lEEESH_SI_NS4_8TiledMMAINS4_8MMA_AtomIJNS4_10MMA_TraitsINS4_19SM100_MMA_F8F6F4_SSEJSH_SH_fSE_SF_NS4_17integral_constantINS4_4UMMA5MajorELSP_0EEESQ_NSN_INSO_7ScaleInELSR_0EEESS_EEEEEENS4_6LayoutISC_NS5_IJNSA_ILi0EEESW_SW_EEEEENS5_IJNS4_10UnderscoreESZ_SZ_EEEEENS4_13SM90_TMA_LOADENS4_14ComposedLayoutINS4_7SwizzleILi2ELi4ELi3EEENS4_18smem_ptr_flag_bitsILi8EEENSV_INS5_IJNSA_ILi8EEESE_EEENS5_IJSE_SB_EEEEEEEvNS4_8identityES12_S1C_vS1D_EENS_8epilogue10collective18CollectiveEpilogueINS1F_23Sm100TmaWarpSpecializedILi4ELi2ELi32ELb0ELb0EEEJSG_NS5_IJNSV_ISE_SB_EES1K_EEESH_SI_SH_SI_NS1F_6fusion15FusionCallbacksIS1J_NS1M_17LinearCombinationISH_fSH_fLNS_15FloatRoundStyleE2EEESG_S1L_JEEENS4_5SM1004TMEM4LOAD26SM100_TMEM_LOAD_16dp32b32xES12_S1C_NS4_39AutoVectorizingCopyWithAssumedAlignmentILi128EEENS4_14SM90_TMA_STOREES1C_S1X_S1X_EEEvvEEEEvNT_6ParamsE,@"STO_CUDA_ENTRY STV_DEFAULT"
_ZN7cutlass13device_kernelINS_4gemm6kernel13GemmUniversalIN4cute5tupleIJiiiiEEENS1_10collective13CollectiveMmaINS1_35MainloopSm100TmaUmmaWarpSpecializedILi5ELi2ELi4ENS5_IJNS4_1CILi1EEESB_SB_EEEEENS5_IJNSA_ILi64EEENSA_ILi256EEESE_EEENS_12float_e4m3_tENS5_IJlSB_lEEESH_SI_NS4_8TiledMMAINS4_8MMA_AtomIJNS4_10MMA_TraitsINS4_19SM100_MMA_F8F6F4_SSEJSH_SH_fSE_SF_NS4_17integral_constantINS4_4UMMA5MajorELSP_0EEESQ_NSN_INSO_7ScaleInELSR_0EEESS_EEEEEENS4_6LayoutISC_NS5_IJNSA_ILi0EEESW_SW_EEEEENS5_IJNS4_10UnderscoreESZ_SZ_EEEEENS4_13SM90_TMA_LOADENS4_14ComposedLayoutINS4_7SwizzleILi2ELi4ELi3EEENS4_18smem_ptr_flag_bitsILi8EEENSV_INS5_IJNSA_ILi8EEESE_EEENS5_IJSE_SB_EEEEEEEvNS4_8identityES12_S1C_vS1D_EENS_8epilogue10collective18CollectiveEpilogueINS1F_23Sm100TmaWarpSpecializedILi4ELi2ELi32ELb0ELb0EEEJSG_NS5_IJNSV_ISE_SB_EES1K_EEESH_SI_SH_SI_NS1F_6fusion15FusionCallbacksIS1J_NS1M_17LinearCombinationISH_fSH_fLNS_15FloatRoundStyleE2EEESG_S1L_JEEENS4_5SM1004TMEM4LOAD26SM100_TMEM_LOAD_16dp32b32xES12_S1C_NS4_39AutoVectorizingCopyWithAssumedAlignmentILi128EEENS4_14SM90_TMA_STOREES1C_S1X_S1X_EEEvvEEEEvNT_6ParamsE:
[----:B------:R-:W1:Y:S01]  /*0000*/  LDC R1, c[0x0][0x37c] ;  /* 0x0000df00ff017b82 */ /* 0x000e620000000800 */
[----:B------:R-:W2:Y:S01]  /*0010*/  S2R R108, SR_TID.X ;  /* 0x00000000006c7919 */ /* 0x000ea20000002100 */
[----:B------:R-:W3:Y:S01]  /*0020*/  LDCU.64 UR4, c[0x0][0x890] ;  /* 0x00011200ff0477ac */ /* 0x000ee20008000a00 */
[----:B------:R-:W-:Y:S02]  /*0030*/  PRMT R96, RZ, 0x7610, R96 ;  /* 0x00007610ff607816 */ /* 0x000fe40000000060 */
[----:B------:R-:W-:Y:S01]  /*0040*/  ELECT P5, URZ, PT ;  /* 0x0000000000ff782f */ /* 0x000fe200038a0000 */
[----:B------:R-:W4:Y:S01]  /*0050*/  LDCU.64 UR46, c[0x0][0x358] ;  /* 0x00006b00ff2e77ac */ /* 0x000f220008000a00 */
[----:B---3--:R-:W-:-:S04]  /*0060*/  UISETP.NE.U32.AND UP0, UPT, UR4, URZ, UPT ;  /* 0x000000ff0400728c */ /* 0x008fc8000bf05070 */
[----:B------:R-:W-:Y:S01]  /*0070*/  UISETP.NE.AND.EX UP0, UPT, UR5, URZ, UPT, UP0 ;  /* 0x000000ff0500728c */ /* 0x000fe2000bf05300 */
[----:B--2---:R-:W-:-:S05]  /*0080*/  SHF.R.U32.HI R101, RZ, 0x5, R108 ;  /* 0x00000005ff657819 */ /* 0x004fca000001166c */
[----:B------:R-:W2:Y:S02]  /*0090*/  SHFL.IDX PT, R0, R101, RZ, 0x1f ;  /* 0x00001fff65007589 */ /* 0x000ea400000e0000 */
[----:B--2---:R-:W-:Y:S01]  /*00a0*/  R2UR UR8, R0 ;  /* 0x00000000000872ca */ /* 0x004fe200000e0000 */
[----:B-1--4-:R-:W-:-:S14]  /*00b0*/  BRA.U UP0, `(.L_x_0) ;  /* 0x00000001002c7547 */ /* 0x012fdc000b800000 */
[----:B------:R-:W1:Y:S02]  /*00c0*/  LDCU.64 UR6, c[0x0][0x888] ;  /* 0x00011100ff0677ac */ /* 0x000e640008000a00 */
[----:B-1----:R-:W-:-:S04]  /*00d0*/  UISETP.NE.U32.AND UP0, UPT, UR6, URZ, UPT ;  /* 0x000000ff0600728c */ /* 0x002fc8000bf05070 */
[----:B------:R-:W-:-:S09]  /*00e0*/  UISETP.NE.AND.EX UP0, UPT, UR7, URZ, UPT, UP0 ;  /* 0x000000ff0700728c */ /* 0x000fd2000bf05300 */
[----:B------:R-:W-:Y:S05]  /*00f0*/  BRA.U !UP0, `(.L_x_1) ;  /* 0x0000000108107547 */ /* 0x000fea000b800000 */
[----:B------:R-:W1:Y:S02]  /*0100*/  LDC.64 R2, c[0x0][0x888] ;  /* 0x00022200ff027b82 */ /* 0x000e640000000a00 */
[----:B-1----:R1:W5:Y:S01]  /*0110*/  LDG.E R49, desc[UR46][R2.64] ;  /* 0x0000002e02317981 */ /* 0x002362000c1e1900 */
[----:B------:R-:W-:Y:S01]  /*0120*/  HFMA2 R96, -RZ, RZ, 0, 5.9604644775390625e-08 ;  /* 0x00000001ff607431 */ /* 0x000fe200000001ff */
[----:B------:R-:W-:Y:S05]  /*0130*/  BRA `(.L_x_0) ;  /* 0x00000000000c7947 */ /* 0x000fea0003800000 */
.L_x_1:
[----:B------:R-:W1:Y:S01]  /*0140*/  LDCU UR6, c[0x0][0x880] ;  /* 0x00011000ff0677ac */ /* 0x000e620008000800 */
[----:B------:R-:W-:Y:S01]  /*0150*/  HFMA2 R96, -RZ, RZ, 0, 5.9604644775390625e-08 ;  /* 0x00000001ff607431 */ /* 0x000fe200000001ff */
[----:B-1----:R-:W-:-:S07]  /*0160*/  MOV R49, UR6 ;  /* 0x0000000600317c02 */ /* 0x002fce0008000f00 */
.L_x_0:
[----:B------:R-:W2:Y:S02]  /*0170*/  LDCU.64 UR6, c[0x0][0x8b0] ;  /* 0x00011600ff0677ac */ /* 0x000ea40008000a00 */
[----:B--2---:R-:W-:-:S04]  /*0180*/  UISETP.NE.U32.AND UP0, UPT, UR6, URZ, UPT ;  /* 0x000000ff0600728c */ /* 0x004fc8000bf05070 */
[----:B------:R-:W-:-:S09]  /*0190*/  UISETP.NE.AND.EX UP0, UPT, UR7, URZ, UPT, UP0 ;  /* 0x000000ff0700728c */ /* 0x000fd2000bf05300 */
[----:B------:R-:W-:Y:S05]  /*01a0*/  BRA.U UP0, `(.L_x_2) ;  /* 0x0000000100247547 */ /* 0x000fea000b800000 */
[----:B------:R-:W2:Y:S02]  /*01b0*/  LDCU.64 UR6, c[0x0][0x8a8] ;  /* 0x00011500ff0677ac */ /* 0x000ea40008000a00 */
[----:B--2---:R-:W-:-:S04]  /*01c0*/  UISETP.NE.U32.AND UP0, UPT, UR6, URZ, UPT ;  /* 0x000000ff0600728c */ /* 0x004fc8000bf05070 */
[----:B------:R-:W-:-:S09]  /*01d0*/  UISETP.NE.AND.EX UP0, UPT, UR7, URZ, UPT, UP0 ;  /* 0x000000ff0700728c */ /* 0x000fd2000bf05300 */
[----:B------:R-:W-:Y:S05]  /*01e0*/  BRA.U !UP0, `(.L_x_3) ;  /* 0x00000001080c7547 */ /* 0x000fea000b800000 */
[----:B-1----:R-:W1:Y:S02]  /*01f0*/  LDC.64 R2, c[0x0][0x8a8] ;  /* 0x00022a00ff027b82 */ /* 0x002e640000000a00 */
[----:B-1----:R2:W5:Y:S01]  /*0200*/  LDG.E R47, desc[UR46][R2.64] ;  /* 0x0000002e022f7981 */ /* 0x002562000c1e1900 */
[----:B------:R-:W-:Y:S05]  /*0210*/  BRA `(.L_x_2) ;  /* 0x0000000000087947 */ /* 0x000fea0003800000 */
.L_x_3:
[----:B------:R-:W2:Y:S02]  /*0220*/  LDCU UR6, c[0x0][0x8a0] ;  /* 0x00011400ff0677ac */ /* 0x000ea40008000800 */
[----:B--2---:R-:W-:Y:S02]  /*0230*/  MOV R47, UR6 ;  /* 0x00000006002f7c02 */ /* 0x004fe40008000f00 */
.L_x_2:
[----:B------:R-:W-:Y:S01]  /*0240*/  IMAD.U32 R0, RZ, RZ, UR8 ;  /* 0x00000008ff007e24 */ /* 0x000fe2000f8e00ff */
[----:B------:R-:W-:Y:S04]  /*0250*/  BSSY.RECONVERGENT B0, `(.L_x_4) ;  /* 0x000000c000007945 */ /* 0x000fe80003800200 */
[C---:B------:R-:W-:Y:S02]  /*0260*/  ISETP.NE.OR P1, PT, R0.reuse, 0x1, !P5 ;  /* 0x000000010000780c */ /* 0x040fe40006f25670 */
[----:B------:R-:W-:-:S11]  /*0270*/  ISETP.NE.OR P0, PT, R0, 0x3, !P5 ;  /* 0x000000030000780c */ /* 0x000fd60006f05670 */
[----:B------:R-:W-:Y:S05]  /*0280*/  @P1 BRA `(.L_x_5) ;  /* 0x0000000000201947 */ /* 0x000fea0003800000 */
[----:B------:R-:W3:Y:S02]  /*0290*/  LDCU.64 UR6, c[0x0][0x348] ;  /* 0x00006900ff0677ac */ /* 0x000ee40008000a00 */
[----:B---3--:R-:W-:Y:S02]  /*02a0*/  UIADD3 UR10, UP1, UPT, UR6, 0x80, URZ ;  /* 0x00000080060a7890 */ /* 0x008fe4000ff3e0ff */
[----:B------:R-:W-:Y:S02]  /*02b0*/  UIADD3 UR6, UP0, UPT, UR6, 0x180, URZ ;  /* 0x0000018006067890 */ /* 0x000fe4000ff1e0ff */
[----:B------:R-:W-:Y:S02]  /*02c0*/  UIADD3.X UR11, UPT, UPT, URZ, UR7, URZ, UP1, !UPT ;  /* 0x00000007ff0b7290 */ /* 0x000fe40008ffe4ff */
[----:B------:R-:W-:-:S07]  /*02d0*/  UIADD3.X UR7, UPT, UPT, URZ, UR7, URZ, UP0, !UPT ;  /* 0x00000007ff077290 */ /* 0x000fce00087fe4ff */
[----:B------:R3:W-:Y:S02]  /*02e0*/  UTMACCTL.PF [UR10] ;  /* 0x000000000a0079b9 */ /* 0x0007e40008040000 */
[----:B------:R3:W-:Y:S02]  /*02f0*/  UTMACCTL.PF [UR6] ;  /* 0x00000000060079b9 */ /* 0x0007e40008040000 */
[----:B---3--:R-:W-:Y:S01]  /*0300*/  NOP ;  /* 0x0000000000007918 */ /* 0x008fe20000000000 */
.L_x_5:
[----:B------:R-:W-:Y:S05]  /*0310*/  BSYNC.RECONVERGENT B0 ;  /* 0x0000000000007941 */ /* 0x000fea0003800200 */
.L_x_4:
[----:B------:R-:W-:Y:S04]  /*0320*/  BSSY.RECONVERGENT B0, `(.L_x_6) ;  /* 0x000000a000007945 */ /* 0x000fe80003800200 */
        /* <DEDUP_REMOVED lines=9> */
.L_x_7:
[----:B------:R-:W-:Y:S05]  /*03c0*/  BSYNC.RECONVERGENT B0 ;  /* 0x0000000000007941 */ /* 0x000fea0003800200 */
.L_x_6:
[----:B------:R-:W3:Y:S01]  /*03d0*/  LDCU.64 UR6, c[0x0][0x888] ;  /* 0x00011100ff0677ac */ /* 0x000ee20008000a00 */
[----:B------:R-:W-:Y:S02]  /*03e0*/  UISETP.EQ.U32.AND UP1, UPT, UR4, URZ, UPT ;  /* 0x000000ff0400728c */ /* 0x000fe4000bf22070 */
[----:B------:R-:W-:Y:S02]  /*03f0*/  UPLOP3.LUT UP2, UPT, UPT, UPT, UPT, 0x80, 0x8 ;  /* 0x000000000008789c */ /* 0x000fe40003f4f070 */
[----:B---3--:R-:W-:-:S04]  /*0400*/  UISETP.NE.U32.AND UP0, UPT, UR6, URZ, UPT ;  /* 0x000000ff0600728c */ /* 0x008fc8000bf05070 */
[----:B------:R-:W-:-:S04]  /*0410*/  UISETP.NE.AND.EX UP0, UPT, UR7, URZ, UPT, UP0 ;  /* 0x000000ff0700728c */ /* 0x000fc8000bf05300 */
[----:B------:R-:W-:-:S04]  /*0420*/  UISETP.EQ.OR.EX UP3, UPT, UR5, URZ, !UP0, UP1 ;  /* 0x000000ff0500728c */ /* 0x000fc8000c762710 */
[----:B------:R-:W-:-:S05]  /*0430*/  UP2UR UR50, UPR, URZ, 0x8 ;  /* 0x00000008ff327883 */ /* 0x000fca0008000000 */
[----:B------:R-:W-:Y:S07]  /*0440*/  BRA.U !UP3, `(.L_x_8) ;  /* 0x000000010b207547 */ /* 0x000fee000b800000 */
[----:B------:R-:W-:Y:S01]  /*0450*/  UISETP.NE.U32.AND UP2, UPT, UR4, URZ, UPT ;  /* 0x000000ff0400728c */ /* 0x000fe2000bf45070 */
[----:B-----5:R-:W-:Y:S01]  /*0460*/  FSETP.NEU.AND P0, PT, R49, RZ, PT ;  /* 0x000000ff3100720b */ /* 0x020fe20003f0d000 */
[----:B------:R-:W-:Y:S02]  /*0470*/  USEL UR4, URZ, 0xffffffff, UP0 ;  /* 0xffffffffff047887 */ /* 0x000fe40008000000 */
[----:B------:R-:W-:-:S10]  /*0480*/  UISETP.NE.AND.EX UP2, UPT, UR5, URZ, UPT, UP2 ;  /* 0x000000ff0500728c */ /* 0x000fd4000bf45320 */
[----:B------:R-:W-:Y:S01]  /*0490*/  VOTEU.ANY UP1, P0 ;  /* 0x0000000000ff7886 */ /* 0x000fe20000020100 */
[----:B------:R-:W-:-:S04]  /*04a0*/  @!UP2 USEL UR4, URZ, 0xffffffff, UP1 ;  /* 0xffffffffff04a887 */ /* 0x000fc80008800000 */
[----:B------:R-:W-:-:S04]  /*04b0*/  ULOP3.LUT UR4, UR4, 0x1, URZ, 0xc0, !UPT ;  /* 0x0000000104047892 */ /* 0x000fc8000f8ec0ff */
[----:B------:R-:W-:-:S11]  /*04c0*/  UISETP.NE.U32.AND UP2, UPT, UR4, 0x1, UPT ;  /* 0x000000010400788c */ /* 0x000fd6000bf45070 */
.L_x_8:
[----:B-12---:R-:W1:Y:S01]  /*04d0*/  SHFL.IDX PT, R2, R101, RZ, 0x1f ;  /* 0x00001fff65027589 */ /* 0x006e6200000e0000 */
[----:B------:R-:W-:-:S04]  /*04e0*/  UISETP.NE.AND UP1, UPT, UR8, 0x2, UPT ;  /* 0x000000020800788c */ /* 0x000fc8000bf25270 */
[----:B------:R-:W-:Y:S01]  /*04f0*/  USEL UR6, URZ, 0x1, UP1 ;  /* 0x00000001ff067887 */ /* 0x000fe20008800000 */
[----:B-1----:R-:W-:-:S13]  /*0500*/  ISETP.NE.AND P0, PT, R2, RZ, PT ;  /* 0x000000ff0200720c */ /* 0x002fda0003f05270 */
[----:B------:R-:W-:Y:S05]  /*0510*/  @P0 BRA `(.L_x_9) ;  /* 0x0000000000500947 */ /* 0x000fea0003800000 */
[----:B------:R-:W1:Y:S01]  /*0520*/  S2UR UR5, SR_CgaCtaId ;  /* 0x00000000000579c3 */ /* 0x000e620000008800 */
[----:B------:R-:W-:Y:S01]  /*0530*/  UMOV UR7, 0x400 ;  /* 0x0000040000077882 */ /* 0x000fe20000000000 */
[----:B------:R-:W-:Y:S01]  /*0540*/  UMOV UR4, 0x1 ;  /* 0x0000000100047882 */ /* 0x000fe20000000000 */
[----:B------:R-:W-:Y:S01]  /*0550*/  ELECT P0, URZ, PT ;  /* 0x0000000000ff782f */ /* 0x000fe20003800000 */
[----:B------:R-:W-:-:S04]  /*0560*/  UIADD3 UR10, UPT, UPT, -UR4, 0x100000, URZ ;  /* 0x00100000040a7890 */ /* 0x000fc8000fffe1ff */
[----:B------:R-:W-:Y:S02]  /*0570*/  USHF.L.U32 UR11, UR10, 0xb, URZ ;  /* 0x0000000b0a0b7899 */ /* 0x000fe400080006ff */
[----:B------:R-:W-:Y:S02]  /*0580*/  USHF.L.U32 UR10, UR10, 0x1, URZ ;  /* 0x000000010a0a7899 */ /* 0x000fe400080006ff */
[----:B-1----:R-:W-:Y:S01]  /*0590*/  ULEA UR5, UR5, UR7, 0x18 ;  /* 0x0000000705057291 */ /* 0x002fe2000f8ec0ff */
[----:B------:R-:W1:Y:S11]  /*05a0*/  FENCE.VIEW.ASYNC.S ;  /* 0x00000000000073c6 */ /* 0x000e760000000000 */
[----:B-1----:R1:W2:Y:S01]  /*05b0*/  SYNCS.EXCH.64 URZ, [UR5], UR10 ;  /* 0x0000000a05ff75b2 */ /* 0x0022a20008000100 */
[----:B------:R1:W3:Y:S01]  /*05c0*/  SYNCS.EXCH.64 URZ, [UR5+0x28], UR10 ;  /* 0x0000280a05ff75b2 */ /* 0x0002e20008000100 */
[----:B------:R1:W4:Y:S01]  /*05d0*/  SYNCS.EXCH.64 URZ, [UR5+0x8], UR10 ;  /* 0x0000080a05ff75b2 */ /* 0x0003220008000100 */
[----:B------:R1:W1:Y:S01]  /*05e0*/  SYNCS.EXCH.64 URZ, [UR5+0x30], UR10 ;  /* 0x0000300a05ff75b2 */ /* 0x0002620008000100 */
[----:B------:R1:W1:Y:S01]  /*05f0*/  SYNCS.EXCH.64 URZ, [UR5+0x10], UR10 ;  /* 0x0000100a05ff75b2 */ /* 0x0002620008000100 */
[----:B------:R1:W1:Y:S01]  /*0600*/  SYNCS.EXCH.64 URZ, [UR5+0x38], UR10 ;  /* 0x0000380a05ff75b2 */ /* 0x0002620008000100 */
[----:B------:R1:W1:Y:S01]  /*0610*/  SYNCS.EXCH.64 URZ, [UR5+0x18], UR10 ;  /* 0x0000180a05ff75b2 */ /* 0x0002620008000100 */
[----:B------:R1:W1:Y:S01]  /*0620*/  SYNCS.EXCH.64 URZ, [UR5+0x40], UR10 ;  /* 0x0000400a05ff75b2 */ /* 0x0002620008000100 */
[----:B------:R1:W1:Y:S01]  /*0630*/  SYNCS.EXCH.64 URZ, [UR5+0x20], UR10 ;  /* 0x0000200a05ff75b2 */ /* 0x0002620008000100 */
[----:B------:R1:W1:Y:S01]  /*0640*/  SYNCS.EXCH.64 URZ, [UR5+0x48], UR10 ;  /* 0x0000480a05ff75b2 */ /* 0x0002620008000100 */
[----:B------:R-:W-:Y:S01]  /*0650*/  NOP ;  /* 0x0000000000007918 */ /* 0x000fe20000000000 */
.L_x_9:
[----:B------:R-:W2:Y:S01]  /*0660*/  SHFL.IDX PT, R2, R101, RZ, 0x1f ;  /* 0x00001fff65027589 */ /* 0x000ea200000e0000 */
[----:B------:R-:W-:Y:S01]  /*0670*/  NOP ;  /* 0x0000000000007918 */ /* 0x000fe20000000000 */
[----:B--2---:R-:W-:-:S13]  /*0680*/  ISETP.NE.AND P0, PT, R2, 0x1, PT ;  /* 0x000000010200780c */ /* 0x004fda0003f05270 */
[----:B------:R-:W-:Y:S05]  /*0690*/  @P0 BRA `(.L_x_10) ;  /* 0x0000000000580947 */ /* 0x000fea0003800000 */
[----:B------:R-:W2:Y:S01]  /*06a0*/  S2UR UR7, SR_CgaCtaId ;  /* 0x00000000000779c3 */ /* 0x000ea20000008800 */
[----:B------:R-:W-:Y:S01]  /*06b0*/  UMOV UR9, 0x400 ;  /* 0x0000040000097882 */ /* 0x000fe20000000000 */
[----:B-1----:R-:W-:Y:S01]  /*06c0*/  UMOV UR5, 0x20 ;  /* 0x0000002000057882 */ /* 0x002fe20000000000 */
[----:B------:R-:W-:Y:S01]  /*06d0*/  UMOV UR4, 0x80 ;  /* 0x0000008000047882 */ /* 0x000fe20000000000 */
[----:B------:R-:W-:-:S04]  /*06e0*/  UIADD3 UR10, UPT, UPT, -UR5, 0x100000, URZ ;  /* 0x00100000050a7890 */ /* 0x000fc8000fffe1ff */
[----:B------:R-:W-:Y:S02]  /*06f0*/  USHF.L.U32 UR11, UR10, 0xb, URZ ;  /* 0x0000000b0a0b7899 */ /* 0x000fe400080006ff */
[----:B------:R-:W-:Y:S02]  /*0700*/  USHF.L.U32 UR10, UR10, 0x1, URZ ;  /* 0x000000010a0a7899 */ /* 0x000fe400080006ff */
[----:B------:R-:W-:-:S04]  /*0710*/  UIADD3 UR4, UPT, UPT, -UR4, 0x100000, URZ ;  /* 0x0010000004047890 */ /* 0x000fc8000fffe1ff */
[----:B------:R-:W-:Y:S02]  /*0720*/  USHF.L.U32 UR5, UR4, 0xb, URZ ;  /* 0x0000000b04057899 */ /* 0x000fe400080006ff */
[----:B------:R-:W-:Y:S01]  /*0730*/  USHF.L.U32 UR4, UR4, 0x1, URZ ;  /* 0x0000000104047899 */ /* 0x000fe200080006ff */
[----:B------:R-:W-:Y:S01]  /*0740*/  ELECT P0, URZ, PT ;  /* 0x0000000000ff782f */ /* 0x000fe20003800000 */
[----:B--2---:R-:W-:Y:S01]  /*0750*/  ULEA UR7, UR7, UR9, 0x18 ;  /* 0x0000000907077291 */ /* 0x004fe2000f8ec0ff */
[----:B------:R-:W1:Y:S11]  /*0760*/  FENCE.VIEW.ASYNC.S ;  /* 0x00000000000073c6 */ /* 0x000e760000000000 */
[----:B-1----:R2:W1:Y:S01]  /*0770*/  SYNCS.EXCH.64 URZ, [UR7+0x50], UR10 ;  /* 0x0000500a07ff75b2 */ /* 0x0024620008000100 */
[----:B------:R2:W1:Y:S01]  /*0780*/  SYNCS.EXCH.64 URZ, [UR7+0x70], UR4 ;  /* 0x0000700407ff75b2 */ /* 0x0004620008000100 */
[----:B------:R2:W1:Y:S01]  /*0790*/  SYNCS.EXCH.64 URZ, [UR7+0x58], UR10 ;  /* 0x0000580a07ff75b2 */ /* 0x0004620008000100 */
[----:B------:R2:W1:Y:S01]  /*07a0*/  SYNCS.EXCH.64 URZ, [UR7+0x78], UR4 ;  /* 0x0000780407ff75b2 */ /* 0x0004620008000100 */
[----:B------:R2:W1:Y:S01]  /*07b0*/  SYNCS.EXCH.64 URZ, [UR7+0x60], UR10 ;  /* 0x0000600a07ff75b2 */ /* 0x0004620008000100 */
[----:B------:R2:W1:Y:S01]  /*07c0*/  SYNCS.EXCH.64 URZ, [UR7+0x80], UR4 ;  /* 0x0000800407ff75b2 */ /* 0x0004620008000100 */
[----:B------:R2:W1:Y:S01]  /*07d0*/  SYNCS.EXCH.64 URZ, [UR7+0x68], UR10 ;  /* 0x0000680a07ff75b2 */ /* 0x0004620008000100 */
[----:B------:R2:W1:Y:S02]  /*07e0*/  SYNCS.EXCH.64 URZ, [UR7+0x88], UR4 ;  /* 0x0000880407ff75b2 */ /* 0x0004640008000100 */
[----:B--2---:R-:W-:Y:S01]  /*07f0*/  NOP ;  /* 0x0000000000007918 */ /* 0x004fe20000000000 */
.L_x_10:
[----:B------:R-:W2:Y:S01]  /*0800*/  SHFL.IDX PT, R2, R101, RZ, 0x1f ;  /* 0x00001fff65027589 */ /* 0x000ea200000e0000 */
[----:B------:R-:W-:Y:S01]  /*0810*/  NOP ;  /* 0x0000000000007918 */ /* 0x000fe20000000000 */
[----:B--2---:R-:W-:-:S13]  /*0820*/  ISETP.NE.AND P0, PT, R2, 0x3, PT ;  /* 0x000000030200780c */ /* 0x004fda0003f05270 */
[----:B------:R-:W-:Y:S05]  /*0830*/  @P0 BRA `(.L_x_11) ;  /* 0x0000000000300947 */ /* 0x000fea0003800000 */
[----:B-1----:R-:W1:Y:S01]  /*0840*/  S2UR UR5, SR_CgaCtaId ;  /* 0x00000000000579c3 */ /* 0x002e620000008800 */
        /* <DEDUP_REMOVED lines=8> */
[----:B-1----:R2:W1:Y:S01]  /*08d0*/  SYNCS.EXCH.64 URZ, [UR5+0x90], UR10 ;  /* 0x0000900a05ff75b2 */ /* 0x0024620008000100 */
[----:B------:R2:W1:Y:S02]  /*08e0*/  SYNCS.EXCH.64 URZ, [UR5+0x98], UR10 ;  /* 0x0000980a05ff75b2 */ /* 0x0004640008000100 */
[----:B--2---:R-:W-:Y:S01]  /*08f0*/  NOP ;  /* 0x0000000000007918 */ /* 0x004fe20000000000 */
.L_x_11:
[----:B------:R-:W2:Y:S01]  /*0900*/  SHFL.IDX PT, R2, R101, RZ, 0x1f ;  /* 0x00001fff65027589 */ /* 0x000ea200000e0000 */
[----:B------:R-:W-:Y:S01]  /*0910*/  NOP ;  /* 0x0000000000007918 */ /* 0x000fe20000000000 */
[----:B--2---:R-:W-:-:S13]  /*0920*/  ISETP.NE.AND P0, PT, R2, 0x4, PT ;  /* 0x000000040200780c */ /* 0x004fda0003f05270 */
[----:B------:R-:W-:Y:S05]  /*0930*/  @P0 BRA `(.L_x_12) ;  /* 0x00000000004c0947 */ /* 0x000fea0003800000 */
[----:B-1----:R-:W1:Y:S01]  /*0940*/  S2UR UR5, SR_CgaCtaId ;  /* 0x00000000000579c3 */ /* 0x002e620000008800 */
[----:B------:R-:W-:Y:S01]  /*0950*/  UMOV UR9, 0x100 ;  /* 0x0000010000097882 */ /* 0x000fe20000000000 */
[----:B------:R-:W-:Y:S01]  /*0960*/  UMOV UR7, 0x400 ;  /* 0x0000040000077882 */ /* 0x000fe20000000000 */
[----:B------:R-:W-:Y:S01]  /*0970*/  USEL UR9, UR9, 0xe0, UP2 ;  /* 0x000000e009097887 */ /* 0x000fe20009000000 */
[----:B------:R-:W-:Y:S01]  /*0980*/  UMOV UR4, 0x1 ;  /* 0x0000000100047882 */ /* 0x000fe20000000000 */
[----:B------:R-:W-:Y:S01]  /*0990*/  ELECT P0, URZ, PT ;  /* 0x0000000000ff782f */ /* 0x000fe20003800000 */
[----:B------:R-:W-:-:S04]  /*09a0*/  UIADD3 UR10, UPT, UPT, -UR4, 0x100000, URZ ;  /* 0x00100000040a7890 */ /* 0x000fc8000fffe1ff */
[----:B------:R-:W-:Y:S02]  /*09b0*/  USHF.L.U32 UR11, UR10, 0xb, URZ ;  /* 0x0000000b0a0b7899 */ /* 0x000fe400080006ff */
[----:B------:R-:W-:Y:S02]  /*09c0*/  USHF.L.U32 UR10, UR10, 0x1, URZ ;  /* 0x000000010a0a7899 */ /* 0x000fe400080006ff */
[----:B------:R-:W-:-:S04]  /*09d0*/  UIADD3 UR12, UPT, UPT, -UR9, 0x100000, URZ ;  /* 0x00100000090c7890 */ /* 0x000fc8000fffe1ff */
[----:B------:R-:W-:Y:S02]  /*09e0*/  USHF.L.U32 UR13, UR12, 0xb, URZ ;  /* 0x0000000b0c0d7899 */ /* 0x000fe400080006ff */
[----:B------:R-:W-:Y:S02]  /*09f0*/  USHF.L.U32 UR12, UR12, 0x1, URZ ;  /* 0x000000010c0c7899 */ /* 0x000fe400080006ff */
[----:B-1----:R-:W-:Y:S01]  /*0a00*/  ULEA UR5, UR5, UR7, 0x18 ;  /* 0x0000000705057291 */ /* 0x002fe2000f8ec0ff */
[----:B------:R-:W1:Y:S11]  /*0a10*/  FENCE.VIEW.ASYNC.S ;  /* 0x00000000000073c6 */ /* 0x000e760000000000 */
[----:B-1----:R2:W1:Y:S01]  /*0a20*/  SYNCS.EXCH.64 URZ, [UR5+0xa0], UR10 ;  /* 0x0000a00a05ff75b2 */ /* 0x0024620008000100 */
[----:B------:R2:W1:Y:S01]  /*0a30*/  SYNCS.EXCH.64 URZ, [UR5+0xb0], UR12 ;  /* 0x0000b00c05ff75b2 */ /* 0x0004620008000100 */
[----:B------:R2:W1:Y:S01]  /*0a40*/  SYNCS.EXCH.64 URZ, [UR5+0xa8], UR10 ;  /* 0x0000a80a05ff75b2 */ /* 0x0004620008000100 */
[----:B------:R2:W1:Y:S02]  /*0a50*/  SYNCS.EXCH.64 URZ, [UR5+0xb8], UR12 ;  /* 0x0000b80c05ff75b2 */ /* 0x0004640008000100 */
[----:B--2---:R-:W-:Y:S01]  /*0a60*/  NOP ;  /* 0x0000000000007918 */ /* 0x004fe20000000000 */
.L_x_12:
        /* <DEDUP_REMOVED lines=26> */
.L_x_13:
        /* <DEDUP_REMOVED lines=18> */
.L_x_14:
[----:B-1----:R-:W1:Y:S01]  /*0d30*/  S2UR UR5, SR_CTAID.X ;  /* 0x00000000000579c3 */ /* 0x002e620000002500 */
[----:B------:R-:W-:-:S05]  /*0d40*/  CS2R.32 R95, SR_CgaSize ;  /* 0x00000000005f7805 */ /* 0x000fca0000008a00 */
[----:B------:R-:W-:-:S05]  /*0d50*/  IMAD R95, R95, -0xa0, RZ ;  /* 0xffffff605f5f7824 */ /* 0x000fca00078e02ff */
[----:B------:R-:W-:-:S14]  /*0d60*/  R2UR UR9, R95 ;  /* 0x000000005f0972ca */ /* 0x000fdc00000e0000 */
[----:B------:R-:W2:Y:S01]  /*0d70*/  LDCU UR9, c[0x0][UR9+0x2b0] ;  /* 0x00005600090977ac */ /* 0x000ea20008000800 */
[----:B------:R-:W-:Y:S01]  /*0d80*/  NOP ;  /* 0x0000000000007918 */ /* 0x000fe20000000000 */
[----:B------:R-:W-:-:S05]  /*0d90*/  CS2R.32 R95, SR_CgaSize ;  /* 0x00000000005f7805 */ /* 0x000fca0000008a00 */
[----:B------:R-:W-:-:S05]  /*0da0*/  IMAD R95, R95, -0xa0, RZ ;  /* 0xffffff605f5f7824 */ /* 0x000fca00078e02ff */
[----:B------:R-:W-:-:S14]  /*0db0*/  R2UR UR7, R95 ;  /* 0x000000005f0772ca */ /* 0x000fdc00000e0000 */
[----:B------:R-:W3:Y:S01]  /*0dc0*/  LDCU UR7, c[0x0][UR7+0x2b4] ;  /* 0x00005680070777ac */ /* 0x000ee20008000800 */
[----:B------:R-:W4:Y:S08]  /*0dd0*/  S2UR UR4, SR_CTAID.Y ;  /* 0x00000000000479c3 */ /* 0x000f300000002600 */
[----:B------:R-:W3:Y:S01]  /*0de0*/  LDC R10, c[0x0][0xb24] ;  /* 0x0002c900ff0a7b82 */ /* 0x000ee20000000800 */
[----:B-1----:R-:W-:-:S02]  /*0df0*/  I2FP.F32.U32 R95, UR5 ;  /* 0x00000005005f7c45 */ /* 0x002fc40008201000 */
[----:B------:R-:W-:-:S05]  /*0e00*/  CS2R.32 R3, SR_CgaSize ;  /* 0x0000000000037805 */ /* 0x000fca0000008a00 */
[----:B------:R-:W-:-:S06]  /*0e10*/  IMAD R3, R3, -0xa0, RZ ;  /* 0xffffff6003037824 */ /* 0x000fcc00078e02ff */
[----:B------:R-:W1:Y:S01]  /*0e20*/  LDC R3, c[0x0][R3+0x2a0] ;  /* 0x0000a80003037b82 */ /* 0x000e620000000800 */
[----:B------:R-:W-:Y:S01]  /*0e30*/  MOV R15, UR5 ;  /* 0x00000005000f7c02 */ /* 0x000fe20008000f00 */
[----:B--2---:R-:W-:Y:S01]  /*0e40*/  FMUL R95, R95, UR9 ;  /* 0x000000095f5f7c20 */ /* 0x004fe20008400000 */
[----:B----4-:R-:W-:Y:S02]  /*0e50*/  I2FP.F32.U32 R94, UR4 ;  /* 0x00000004005e7c45 */ /* 0x010fe40008201000 */
[----:B------:R-:W-:-:S05]  /*0e60*/  CS2R.32 R2, SR_CgaSize ;  /* 0x0000000000027805 */ /* 0x000fca0000008a00 */
[----:B------:R-:W-:-:S06]  /*0e70*/  IMAD R2, R2, -0xa0, RZ ;  /* 0xffffff6002027824 */ /* 0x000fcc00078e02ff */
[----:B------:R-:W2:Y:S01]  /*0e80*/  LDC R2, c[0x0][R2+0x2a4] ;  /* 0x0000a90002027b82 */ /* 0x000ea20000000800 */
[----:B------:R-:W-:Y:S01]  /*0e90*/  MOV R14, UR4 ;  /* 0x00000004000e7c02 */ /* 0x000fe20008000f00 */
[----:B------:R-:W4:Y:S01]  /*0ea0*/  F2I.U32.TRUNC.NTZ R95, R95 ;  /* 0x0000005f005f7305 */ /* 0x000f22000020f000 */
[----:B---3--:R-:W-:-:S05]  /*0eb0*/  FMUL R94, R94, UR7 ;  /* 0x000000075e5e7c20 */ /* 0x008fca0008400000 */
[----:B------:R-:W-:Y:S01]  /*0ec0*/  BAR.SYNC.DEFER_BLOCKING 0x0 ;  /* 0x0000000000007b1d */ /* 0x000fe20000010000 */
[----:B------:R-:W-:-:S05]  /*0ed0*/  ISETP.GE.AND P0, PT, R10, 0x1, PT ;  /* 0x000000010a00780c */ /* 0x000fca0003f06270 */
[----:B------:R-:W3:Y:S02]  /*0ee0*/  F2I.U32.TRUNC.NTZ R94, R94 ;  /* 0x0000005e005e7305 */ /* 0x000ee4000020f000 */
[----:B------:R-:W2:Y:S01]  /*0ef0*/  S2UR UR36, SR_CTAID.Z ;  /* 0x00000000002479c3 */ /* 0x000ea20000002700 */
[----:B----4-:R-:W-:-:S05]  /*0f00*/  IADD3 R95, PT, PT, -R95, RZ, RZ ;  /* 0x000000ff5f5f7210 */ /* 0x010fca0007ffe1ff */
[----:B-1----:R-:W-:Y:S01]  /*0f10*/  IMAD R95, R3, R95, UR5 ;  /* 0x00000005035f7e24 */ /* 0x002fe2000f8e025f */
[----:B---3--:R-:W-:-:S05]  /*0f20*/  IADD3 R94, PT, PT, -R94, RZ, RZ ;  /* 0x000000ff5e5e7210 */ /* 0x008fca0007ffe1ff */
[----:B--2---:R-:W-:Y:S01]  /*0f30*/  IMAD R94, R2, R94, UR4 ;  /* 0x00000004025e7e24 */ /* 0x004fe2000f8e025e */
[----:B------:R-:W-:Y:S06]  /*0f40*/  @!P0 BRA `(.L_x_15) ;  /* 0x0000000000b88947 */ /* 0x000fec0003800000 */
[----:B------:R-:W1:Y:S01]  /*0f50*/  LDC.64 R4, c[0x0][0xb18] ;  /* 0x0002c600ff047b82 */ /* 0x000e620000000a00 */
[----:B------:R-:W-:-:S07]  /*0f60*/  ISETP.NE.AND P0, PT, R10, 0x1, PT ;  /* 0x000000010a00780c */ /* 0x000fce0003f05270 */
[----:B------:R-:W2:Y:S08]  /*0f70*/  LDC R9, c[0x0][0xb0c] ;  /* 0x0002c300ff097b82 */ /* 0x000eb00000000800 */
[----:B------:R-:W3:Y:S08]  /*0f80*/  LDC R12, c[0x0][0x370] ;  /* 0x0000dc00ff0c7b82 */ /* 0x000ef00000000800 */
[----:B------:R-:W4:Y:S01]  /*0f90*/  LDC R11, c[0x0][0x374] ;  /* 0x0000dd00ff0b7b82 */ /* 0x000f220000000800 */
[----:B-1----:R-:W-:-:S07]  /*0fa0*/  ISETP.NE.AND P1, PT, R4, 0x1, PT ;  /* 0x000000010400780c */ /* 0x002fce0003f25270 */
[----:B------:R-:W3:Y:S01]  /*0fb0*/  LDC.64 R6, c[0x0][0xb10] ;  /* 0x0002c400ff067b82 */ /* 0x000ee20000000a00 */
[----:B--2---:R-:W-:-:S07]  /*0fc0*/  ISETP.NE.AND P2, PT, R9, 0x1, PT ;  /* 0x000000010900780c */ /* 0x004fce0003f45270 */
[----:B------:R-:W1:Y:S08]  /*0fd0*/  LDC R8, c[0x0][0xb20] ;  /* 0x0002c800ff087b82 */ /* 0x000e700000000800 */
[----:B------:R-:W2:Y:S01]  /*0fe0*/  LDC.64 R2, c[0x0][0xb28] ;  /* 0x0002ca00ff027b82 */ /* 0x000ea20000000a00 */
[----:B----4-:R-:W-:-:S04]  /*0ff0*/  IMAD.HI.U32 R13, R11, R5, RZ ;  /* 0x000000050b0d7227 */ /* 0x010fc800078e00ff */
[----:B------:R-:W-:-:S04]  /*1000*/  IMAD.HI.U32 R5, R14, R5, RZ ;  /* 0x000000050e057227 */ /* 0x000fc800078e00ff */
[----:B---3--:R-:W-:-:S05]  /*1010*/  IMAD.HI.U32 R16, R12, R6, RZ ;  /* 0x000000060c107227 */ /* 0x008fca00078e00ff */
[-C--:B------:R-:W-:Y:S01]  /*1020*/  @P2 SHF.R.U32.HI R12, RZ, R7.reuse, R16 ;  /* 0x00000007ff0c2219 */ /* 0x080fe20000011610 */
[----:B------:R-:W-:Y:S01]  /*1030*/  IMAD.HI.U32 R16, R15, R6, RZ ;  /* 0x000000060f107227 */ /* 0x000fe200078e00ff */
[-C--:B-1----:R-:W-:Y:S02]  /*1040*/  @P1 SHF.R.U32.HI R11, RZ, R8.reuse, R13 ;  /* 0x00000008ff0b1219 */ /* 0x082fe4000001160d */
[----:B------:R-:W-:Y:S02]  /*1050*/  SHF.R.U32.HI R5, RZ, R8, R5 ;  /* 0x00000008ff057219 */ /* 0x000fe40000011605 */
[----:B------:R-:W-:Y:S02]  /*1060*/  SHF.R.U32.HI R16, RZ, R7, R16 ;  /* 0x00000007ff107219 */ /* 0x000fe40000011610 */
[----:B------:R-:W-:Y:S01]  /*1070*/  SEL R5, R14, R5, !P1 ;  /* 0x000000050e057207 */ /* 0x000fe20004800000 */
[----:B--2---:R-:W-:Y:S01]  /*1080*/  IMAD.HI.U32 R13, R11, R2, RZ ;  /* 0x000000020b0d7227 */ /* 0x004fe200078e00ff */
[----:B------:R-:W-:-:S03]  /*1090*/  SEL R16, R15, R16, !P2 ;  /* 0x000000100f107207 */ /* 0x000fc60005000000 */
[----:B------:R-:W-:Y:S01]  /*10a0*/  IMAD.HI.U32 R6, R12, R2, RZ ;  /* 0x000000020c067227 */ /* 0x000fe200078e00ff */
[----:B------:R-:W-:-:S04]  /*10b0*/  @P0 SHF.R.U32.HI R11, RZ, R3, R13 ;  /* 0x00000003ff0b0219 */ /* 0x000fc8000001160d */
[----:B------:R-:W-:Y:S01]  /*10c0*/  @P0 SHF.R.U32.HI R12, RZ, R3, R6 ;  /* 0x00000003ff0c0219 */ /* 0x000fe20000011606 */
[----:B------:R-:W-:-:S04]  /*10d0*/  IMAD R11, R11, R10, RZ ;  /* 0x0000000a0b0b7224 */ /* 0x000fc800078e02ff */
[----:B------:R-:W-:Y:S01]  /*10e0*/  IMAD R6, R12, R10, RZ ;  /* 0x0000000a0c067224 */ /* 0x000fe200078e02ff */
[----:B------:R-:W-:-:S04]  /*10f0*/  ISETP.GE.AND P1, PT, R5, R11, PT ;  /* 0x0000000b0500720c */ /* 0x000fc80003f26270 */
[----:B------:R-:W-:Y:S01]  /*1100*/  ISETP.GE.OR P1, PT, R16, R6, P1 ;  /* 0x000000061000720c */ /* 0x000fe20000f26670 */
[----:B------:R-:W-:-:S05]  /*1110*/  IMAD.HI.U32 R6, R5, R2, RZ ;  /* 0x0000000205067227 */ /* 0x000fca00078e00ff */
[----:B------:R-:W-:-:S04]  /*1120*/  SHF.R.U32.HI R6, RZ, R3, R6 ;  /* 0x00000003ff067219 */ /* 0x000fc80000011606 */
[----:B------:R-:W-:-:S03]  /*1130*/  SEL R6, R5, R6, !P0 ;  /* 0x0000000605067207 */ /* 0x000fc60004000000 */
[----:B------:R-:W-:Y:S01]  /*1140*/  @!P1 IMAD.HI.U32 R7, R16, R2, RZ ;  /* 0x0000000210079227 */ /* 0x000fe200078e00ff */
[----:B------:R-:W-:-:S04]  /*1150*/  IADD3 R2, PT, PT, -R6, RZ, RZ ;  /* 0x000000ff06027210 */ /* 0x000fc80007ffe1ff */
[----:B------:R-:W-:Y:S01]  /*1160*/  @!P1 SHF.R.U32.HI R3, RZ, R3, R7 ;  /* 0x00000003ff039219 */ /* 0x000fe20000011607 */
[----:B------:R-:W-:Y:S01]  /*1170*/  IMAD R2, R10, R2, R5 ;  /* 0x000000020a027224 */ /* 0x000fe200078e0205 */
[----:B------:R-:W-:Y:S02]  /*1180*/  IADD3 R7, PT, PT, -R5, RZ, RZ ;  /* 0x000000ff05077210 */ /* 0x000fe40007ffe1ff */
[----:B------:R-:W-:-:S03]  /*1190*/  @!P1 SEL R3, R16, R3, !P0 ;  /* 0x0000000310039207 */ /* 0x000fc60004000000 */
[----:B------:R-:W-:Y:S02]  /*11a0*/  IMAD R7, R4, R7, R14 ;  /* 0x0000000704077224 */ /* 0x000fe400078e020e */
[--C-:B------:R-:W-:Y:S02]  /*11b0*/  @!P1 IMAD.IADD R6, R6, 0x1, -R3.reuse ;  /* 0x0000000106069824 */ /* 0x100fe400078e0a03 */
[----:B------:R-:W-:Y:S01]  /*11c0*/  @!P1 IMAD R3, R2, R12, R3 ;  /* 0x0000000c02039224 */ /* 0x000fe200078e0203 */
[----:B------:R-:W-:Y:S01]  /*11d0*/  IADD3 R2, PT, PT, -R16, RZ, RZ ;  /* 0x000000ff10027210 */ /* 0x000fe20007ffe1ff */
[----:B------:R-:W-:Y:S02]  /*11e0*/  @!P1 IMAD R5, R6, R10, R16 ;  /* 0x0000000a06059224 */ /* 0x000fe400078e0210 */
[----:B------:R-:W-:Y:S02]  /*11f0*/  @!P1 IMAD.MOV.U32 R16, RZ, RZ, R3 ;  /* 0x000000ffff109224 */ /* 0x000fe400078e0003 */
[----:B------:R-:W-:-:S02]  /*1200*/  IMAD R2, R9, R2, R15 ;  /* 0x0000000209027224 */ /* 0x000fc400078e020f */
[----:B------:R-:W-:Y:S02]  /*1210*/  IMAD R14, R5, R4, R7 ;  /* 0x00000004050e7224 */ /* 0x000fe400078e0207 */
[----:B------:R-:W-:Y:S02]  /*1220*/  IMAD R15, R16, R9, R2 ;  /* 0x00000009100f7224 */ /* 0x000fe400078e0202 */
.L_x_15:
[----:B------:R-:W1:Y:S01]  /*1230*/  LDCU UR4, c[0x0][0xb30] ;  /* 0x00016600ff0477ac */ /* 0x000e620008000800 */
[----:B------:R-:W2:Y:S08]  /*1240*/  S2UR UR37, SR_CgaCtaId ;  /* 0x00000000002579c3 */ /* 0x000eb00000008800 */
[----:B------:R-:W3:Y:S01]  /*1250*/  LDC R40, c[0x0][0xb24] ;  /* 0x0002c900ff287b82 */ /* 0x000ee20000000800 */
[----:B-1----:R-:W-:-:S09]  /*1260*/  UISETP.NE.AND UP1, UPT, UR4, 0x1, UPT ;  /* 0x000000010400788c */ /* 0x002fd2000bf25270 */
[----:B--2---:R-:W-:Y:S05]  /*1270*/  BRA.U UP1, `(.L_x_16) ;  /* 0x0000000101407547 */ /* 0x004fea000b800000 */
[----:B------:R-:W1:Y:S08]  /*1280*/  LDC.64 R4, c[0x0][0xb10] ;  /* 0x0002c400ff047b82 */ /* 0x000e700000000a00 */
[----:B------:R-:W2:Y:S08]  /*1290*/  LDC.64 R2, c[0x0][0xb18] ;  /* 0x0002c600ff027b82 */ /* 0x000eb00000000a00 */
[----:B------:R-:W4:Y:S08]  /*12a0*/  LDC R6, c[0x0][0xb20] ;  /* 0x0002c800ff067b82 */ /* 0x000f300000000800 */
[----:B------:R-:W3:Y:S01]  /*12b0*/  LDC R7, c[0x0][0xb0c] ;  /* 0x0002c300ff077b82 */ /* 0x000ee20000000800 */
[----:B-1----:R-:W-:-:S05]  /*12c0*/  IMAD.HI.U32 R4, R15, R4, RZ ;  /* 0x000000040f047227 */ /* 0x002fca00078e00ff */
[----:B------:R-:W-:Y:S01]  /*12d0*/  SHF.R.U32.HI R4, RZ, R5, R4 ;  /* 0x00000005ff047219 */ /* 0x000fe20000011604 */
[----:B--2---:R-:W-:Y:S01]  /*12e0*/  IMAD.HI.U32 R3, R14, R3, RZ ;  /* 0x000000030e037227 */ /* 0x004fe200078e00ff */
[----:B------:R-:W-:-:S04]  /*12f0*/  ISETP.NE.AND P0, PT, R2, 0x1, PT ;  /* 0x000000010200780c */ /* 0x000fc80003f05270 */
[----:B----4-:R-:W-:-:S04]  /*1300*/  SHF.R.U32.HI R3, RZ, R6, R3 ;  /* 0x00000006ff037219 */ /* 0x010fc80000011603 */
[----:B------:R-:W-:Y:S02]  /*1310*/  SEL R3, R14, R3, !P0 ;  /* 0x000000030e037207 */ /* 0x000fe40004000000 */
[----:B---3--:R-:W-:-:S04]  /*1320*/  ISETP.NE.AND P1, PT, R7, 0x1, PT ;  /* 0x000000010700780c */ /* 0x008fc80003f25270 */
[----:B------:R-:W-:-:S05]  /*1330*/  SEL R4, R15, R4, !P1 ;  /* 0x000000040f047207 */ /* 0x000fca0004800000 */
[----:B------:R-:W-:Y:S02]  /*1340*/  IMAD.IADD R5, R3, 0x1, -R4 ;  /* 0x0000000103057824 */ /* 0x000fe400078e0a04 */
[----:B------:R-:W-:Y:S02]  /*1350*/  IMAD.IADD R3, R4, 0x1, -R3 ;  /* 0x0000000104037824 */ /* 0x000fe400078e0a03 */
[----:B------:R-:W-:Y:S02]  /*1360*/  IMAD R15, R5, R7, R15 ;  /* 0x00000007050f7224 */ /* 0x000fe400078e020f */
[----:B------:R-:W-:-:S07]  /*1370*/  IMAD R14, R3, R2, R14 ;  /* 0x00000002030e7224 */ /* 0x000fce00078e020e */
.L_x_16:
[----:B------:R-:W-:Y:S01]  /*1380*/  BAR.SYNC.DEFER_BLOCKING 0x0 ;  /* 0x0000000000007b1d */ /* 0x000fe20000010000 */
[----:B------:R-:W-:Y:S01]  /*1390*/  UISETP.NE.AND UP1, UPT, UR8, 0x2, UPT ;  /* 0x000000020800788c */ /* 0x000fe2000bf25270 */
[----:B------:R-:W-:Y:S02]  /*13a0*/  ISETP.NE.OR P5, PT, R0, 0x2, !P5 ;  /* 0x000000020000780c */ /* 0x000fe40006fa5670 */
[----:B------:R-:W-:-:S06]  /*13b0*/  LOP3.LUT R2, R108, 0x1f, RZ, 0xc0, !PT ;  /* 0x0000001f6c027812 */ /* 0x000fcc00078ec0ff */
[----:B------:R-:W-:Y:S05]  /*13c0*/  BRA.U UP1, `(.L_x_17) ;  /* 0x0000001101807547 */ /* 0x000fea000b800000 */
[----:B------:R-:W1:Y:S01]  /*13d0*/  LDCU UR13, c[0x0][0x38c] ;  /* 0x00007180ff0d77ac */ /* 0x000e620008000800 */
[----:B------:R-:W2:Y:S01]  /*13e0*/  LDC R8, c[0x0][0x370] ;  /* 0x0000dc00ff087b82 */ /* 0x000ea20000000800 */
[----:B------:R-:W-:Y:S01]  /*13f0*/  PLOP3.LUT P1, PT, PT, PT, UP2, 0x80, 0x8 ;  /* 0x000000000008781c */ /* 0x000fe20003f2f028 */
[----:B------:R-:W-:Y:S01]  /*1400*/  IMAD.MOV.U32 R17, RZ, RZ, 0x1 ;  /* 0x00000001ff117424 */ /* 0x000fe200078e00ff */
[----:B------:R-:W-:Y:S01]  /*1410*/  ISETP.EQ.OR P4, PT, R2, RZ, P5 ;  /* 0x000000ff0200720c */ /* 0x000fe20002f82670 */
[----:B------:R-:W-:Y:S01]  /*1420*/  IMAD.MOV.U32 R16, RZ, RZ, RZ ;  /* 0x000000ffff107224 */ /* 0x000fe200078e00ff */
[----:B------:R-:W-:Y:S02]  /*1430*/  PLOP3.LUT P1, PT, P1, PT, PT, 0x8, 0x80 ;  /* 0x000000000080781c */ /* 0x000fe40000f2e170 */
[----:B------:R-:W-:Y:S01]  /*1440*/  CS2R R12, SRZ ;  /* 0x00000000000c7805 */ /* 0x000fe2000001ff00 */
[----:B------:R-:W-:Y:S01]  /*1450*/  IMAD.MOV.U32 R11, RZ, RZ, 0x1 ;  /* 0x00000001ff0b7424 */ /* 0x000fe200078e00ff */
[----:B------:R-:W4:Y:S01]  /*1460*/  LDC R0, c[0x0][0x374] ;  /* 0x0000dd00ff007b82 */ /* 0x000f220000000800 */
[----:B------:R-:W2:Y:S01]  /*1470*/  LDCU.64 UR22, c[0x0][0x348] ;  /* 0x00006900ff1677ac */ /* 0x000ea20008000a00 */
[----:B------:R-:W-:Y:S01]  /*1480*/  UMOV UR6, URZ ;  /* 0x000000ff00067c82 */ /* 0x000fe20008000000 */
[----:B-1----:R-:W-:-:S04]  /*1490*/  UIADD3 UR5, UPT, UPT, UR13, 0x3f, URZ ;  /* 0x0000003f0d057890 */ /* 0x002fc8000fffe0ff */
[----:B------:R-:W-:-:S04]  /*14a0*/  USHF.R.S32.HI UR4, URZ, 0x1f, UR5 ;  /* 0x0000001fff047899 */ /* 0x000fc80008011405 */
[----:B------:R-:W-:-:S04]  /*14b0*/  ULEA.HI UR4, UR4, UR5, URZ, 0x6 ;  /* 0x0000000504047291 */ /* 0x000fc8000f8f30ff */
[----:B------:R-:W-:Y:S02]  /*14c0*/  USHF.R.S32.HI UR15, URZ, 0x6, UR4 ;  /* 0x00000006ff0f7899 */ /* 0x000fe40008011404 */
[----:B------:R-:W-:Y:S02]  /*14d0*/  UIADD3 UR4, UPT, UPT, UR13, -0x1, URZ ;  /* 0xffffffff0d047890 */ /* 0x000fe4000fffe0ff */
[----:B------:R-:W-:Y:S02]  /*14e0*/  UISETP.LT.U32.AND UP0, UPT, UR15, 0x5, UPT ;  /* 0x000000050f00788c */ /* 0x000fe4000bf01070 */
[----:B------:R-:W-:Y:S02]  /*14f0*/  UISETP.GE.U32.AND UP1, UPT, UR4, -0x7f, UPT ;  /* 0xffffff810400788c */ /* 0x000fe4000bf26070 */
[----:B------:R-:W-:Y:S02]  /*1500*/  USEL UR14, UR15, 0x5, UP0 ;  /* 0x000000050f0e7887 */ /* 0x000fe40008000000 */
[----:B------:R-:W-:-:S02]  /*1510*/  UIADD3 UR13, UPT, UPT, UR13, 0x7e, URZ ;  /* 0x0000007e0d0d7890 */ /* 0x000fc4000fffe0ff */
[----:B------:R-:W-:Y:S02]  /*1520*/  UIADD3 UR5, UPT, UPT, UR14, -0x1, URZ ;  /* 0xffffffff0e057890 */ /* 0x000fe4000fffe0ff */
[----:B------:R-:W-:-:S03]  /*1530*/  UIADD3 UR7, UPT, UPT, UR15, -UR14, URZ ;  /* 0x8000000e0f077290 */ /* 0x000fc6000fffe0ff */
[----:B------:R-:W-:-:S04]  /*1540*/  @UP1 UIADD3 UR5, UPT, UPT, UR14, URZ, URZ ;  /* 0x000000ff0e051290 */ /* 0x000fc8000fffe0ff */
[----:B--2---:R-:W-:-:S12]  /*1550*/  UIADD3 UR5, UPT, UPT, UR5, 0x1, URZ ;  /* 0x0000000105057890 */ /* 0x004fd8000fffe0ff */
.L_x_35:
[----:B------:R-:W-:Y:S01]  /*1560*/  UISETP.NE.AND UP0, UPT, UR37, URZ, UPT ;  /* 0x000000ff2500728c */ /* 0x000fe2000bf05270 */
[----:B------:R-:W1:Y:S08]  /*1570*/  S2UR UR37, SR_CgaCtaId ;  /* 0x00000000002579c3 */ /* 0x000e700000008800 */
[----:B------:R-:W-:Y:S05]  /*1580*/  BRA.U UP0, `(.L_x_18) ;  /* 0x0000000100347547 */ /* 0x000fea000b800000 */
[----:B------:R-:W2:Y:S01]  /*1590*/  S2R R2, SR_CgaCtaId ;  /* 0x0000000000027919 */ /* 0x000ea20000008800 */
[----:B------:R-:W-:-:S04]  /*15a0*/  MOV R3, 0x400 ;  /* 0x0000040000037802 */ /* 0x000fc80000000f00 */
[----:B--2---:R-:W-:Y:S02]  /*15b0*/  LEA R2, R2, R3, 0x18 ;  /* 0x0000000302027211 */ /* 0x004fe400078ec0ff */
[----:B------:R-:W-:-:S03]  /*15c0*/  SHF.L.U32 R3, R11, 0x1f, RZ ;  /* 0x0000001f0b037819 */ /* 0x000fc600000006ff */
[----:B------:R-:W-:-:S04]  /*15d0*/  IMAD R2, R12, 0x8, R2 ;  /* 0x000000080c027824 */ /* 0x000fc800078e0202 */
[----:B------:R-:W2:Y:S02]  /*15e0*/  SYNCS.PHASECHK.TRANS64.TRYWAIT P0, [R2+URZ+0x110], R3 ;  /* 0x00011003020075a7 */ /* 0x000ea400080011ff */
[----:B--2---:R-:W-:Y:S05]  /*15f0*/  @!P0 BRA `(.L_x_19) ;  /* 0x0000007800708947 */ /* 0x004fea0003800000 */
.L_x_126:
[----:B------:R-:W-:Y:S01]  /*1600*/  VIADD R12, R12, 0x1 ;  /* 0x000000010c0c7836 */ /* 0x000fe20000000000 */
[----:B------:R2:W-:Y:S04]  /*1610*/  SYNCS.ARRIVE.TRANS64.A1T0 RZ, [R2+URZ+0x100], RZ ;  /* 0x000100ff02ff79a7 */ /* 0x0005e800081000ff */
[----:B------:R-:W-:-:S04]  /*1620*/  ISETP.NE.AND P0, PT, R12, 0x2, PT ;  /* 0x000000020c00780c */ /* 0x000fc80003f05270 */
[----:B------:R-:W-:Y:S02]  /*1630*/  SEL R12, R12, RZ, P0 ;  /* 0x000000ff0c0c7207 */ /* 0x000fe40000000000 */
[----:B--2---:R-:W-:-:S04]  /*1640*/  SEL R2, RZ, 0x1, P0 ;  /* 0x00000001ff027807 */ /* 0x004fc80000000000 */
[----:B------:R-:W-:-:S07]  /*1650*/  LOP3.LUT R11, R11, R2, RZ, 0x3c, !PT ;  /* 0x000000020b0b7212 */ /* 0x000fce00078e3cff */
.L_x_18:
[----:B------:R-:W-:Y:S01]  /*1660*/  UMOV UR4, 0x400 ;  /* 0x0000040000047882 */ /* 0x000fe20000000000 */
[----:B------:R-:W-:Y:S01]  /*1670*/  SHF.L.U32 R2, R17, 0x1f, RZ ;  /* 0x0000001f11027819 */ /* 0x000fe200000006ff */
[----:B-1----:R-:W-:Y:S01]  /*1680*/  ULEA UR4, UR37, UR4, 0x18 ;  /* 0x0000000425047291 */ /* 0x002fe2000f8ec0ff */
[----:B------:R-:W-:Y:S01]  /*1690*/  R2UR UR35, R15 ;  /* 0x000000000f2372ca */ /* 0x000fe200000e0000 */
[----:B------:R-:W-:Y:S01]  /*16a0*/  UISETP.GE.U32.AND UP0, UPT, UR13, 0x7f, UPT ;  /* 0x0000007f0d00788c */ /* 0x000fe2000bf06070 */
[----:B------:R-:W-:Y:S01]  /*16b0*/  R2UR UR11, R14 ;  /* 0x000000000e0b72ca */ /* 0x000fe200000e0000 */
[----:B------:R-:W-:Y:S01]  /*16c0*/  ULEA UR8, UR6, UR4, 0x3 ;  /* 0x0000000406087291 */ /* 0x000fe2000f8e18ff */
[----:B------:R-:W-:-:S08]  /*16d0*/  UMOV UR24, URZ ;  /* 0x000000ff00187c82 */ /* 0x000fd00008000000 */
[----:B------:R1:W2:Y:S01]  /*16e0*/  SYNCS.PHASECHK.TRANS64.TRYWAIT P0, [UR8+0x28], R2 ;  /* 0x00002802ff0075a7 */ /* 0x0002a20008001108 */
[----:B------:R-:W-:Y:S02]  /*16f0*/  USHF.L.U32 UR35, UR35, 0x6, URZ ;  /* 0x0000000623237899 */ /* 0x000fe400080006ff */
[----:B------:R-:W-:Y:S01]  /*1700*/  USHF.L.U32 UR11, UR11, 0x8, URZ ;  /* 0x000000080b0b7899 */ /* 0x000fe200080006ff */
[----:B------:R-:W-:Y:S11]  /*1710*/  BRA.U !UP0, `(.L_x_20) ;  /* 0x0000000108a87547 */ /* 0x000ff6000b800000 */
[----:B------:R-:W-:Y:S01]  /*1720*/  UMOV UR16, URZ ;  /* 0x000000ff00107c82 */ /* 0x000fe20008000000 */
[----:B------:R-:W-:-:S05]  /*1730*/  UMOV UR17, UR6 ;  /* 0x0000000600117c82 */ /* 0x000fca0008000000 */
.L_x_25:
[----:B-1----:R-:W-:Y:S01]  /*1740*/  ULEA UR33, UR17, UR4, 0x3 ;  /* 0x0000000411217291 */ /* 0x002fe2000f8e18ff */
[----:B--2---:R-:W-:Y:S01]  /*1750*/  @!P5 MOV R3, 0x5000 ;  /* 0x000050000003d802 */ /* 0x004fe20000000f00 */
[----:B--2---:R-:W-:Y:S10]  /*1760*/  @P0 BRA `(.L_x_21) ;  /* 0x00000000000c0947 */ /* 0x004ff40003800000 */
[----:B------:R-:W-:-:S04]  /*1770*/  SHF.L.U32 R4, R17, 0x1f, RZ ;  /* 0x0000001f11047819 */ /* 0x000fc800000006ff */
[----:B------:R-:W2:Y:S02]  /*1780*/  SYNCS.PHASECHK.TRANS64.TRYWAIT P0, [UR33+0x28], R4 ;  /* 0x00002804ff0075a7 */ /* 0x000ea40008001121 */
[----:B--2---:R-:W-:Y:S05]  /*1790*/  @!P0 BRA `(.L_x_22) ;  /* 0x00000078001c8947 */ /* 0x004fea0003800000 */
.L_x_21:
[----:B------:R2:W-:Y:S01]  /*17a0*/  @!P5 SYNCS.ARRIVE.TRANS64 RZ, [UR33], R3 ;  /* 0x00000003ffffd9a7 */ /* 0x0005e20008000021 */
[----:B------:R-:W-:Y:S04]  /*17b0*/  BSSY.RECONVERGENT B0, `(.L_x_23) ;  /* 0x0000003000007945 */ /* 0x000fe80003800200 */
[----:B------:R-:W-:Y:S05]  /*17c0*/  @P4 BRA `(.L_x_24) ;  /* 0x0000000000044947 */ /* 0x000fea0003800000 */
[----:B------:R-:W-:Y:S05]  /*17d0*/  BPT.TRAP 0x1 ;  /* 0x000000040000795c */ /* 0x000fea0000300000 */
.L_x_24:
[----:B------:R-:W-:Y:S05]  /*17e0*/  BSYNC.RECONVERGENT B0 ;  /* 0x0000000000007941 */ /* 0x000fea0003800200 */
.L_x_23:
[----:B------:R-:W-:Y:S02]  /*17f0*/  UIADD3 UR6, UPT, UPT, UR17, 0x1, URZ ;  /* 0x0000000111067890 */ /* 0x000fe4000fffe0ff */
[----:B------:R-:W-:Y:S02]  /*1800*/  ULEA UR32, UR17, UR4, 0xc ;  /* 0x0000000411207291 */ /* 0x000fe4000f8e60ff */
[----:B------:R-:W-:Y:S02]  /*1810*/  UISETP.NE.AND UP0, UPT, UR6, 0x5, UPT ;  /* 0x000000050600788c */ /* 0x000fe4000bf05270 */
[----:B------:R-:W-:Y:S02]  /*1820*/  UIADD3 UR26, UP1, UPT, UR22, 0x80, URZ ;  /* 0x00000080161a7890 */ /* 0x000fe4000ff3e0ff */
[----:B------:R-:W-:Y:S02]  /*1830*/  USEL UR9, URZ, 0x1, UP0 ;  /* 0x00000001ff097887 */ /* 0x000fe40008000000 */
[----:B------:R-:W-:-:S02]  /*1840*/  USEL UR6, UR6, URZ, UP0 ;  /* 0x000000ff06067287 */ /* 0x000fc40008000000 */
[----:B------:R-:W-:Y:S02]  /*1850*/  UIADD3 UR20, UP0, UPT, UR22, 0x180, URZ ;  /* 0x0000018016147890 */ /* 0x000fe4000ff1e0ff */
[----:B------:R-:W-:Y:S01]  /*1860*/  ULEA UR8, UR6, UR4, 0x3 ;  /* 0x0000000406087291 */ /* 0x000fe2000f8e18ff */
[----:B------:R-:W-:Y:S01]  /*1870*/  LOP3.LUT R17, R17, UR9, RZ, 0x3c, !PT ;  /* 0x0000000911117c12 */ /* 0x000fe2000f8e3cff */
[----:B------:R-:W-:Y:S02]  /*1880*/  USHF.L.U32 UR34, UR16, 0x6, URZ ;  /* 0x0000000610227899 */ /* 0x000fe400080006ff */
[----:B------:R-:W-:Y:S01]  /*1890*/  UIADD3.X UR27, UPT, UPT, URZ, UR23, URZ, UP1, !UPT ;  /* 0x00000017ff1b7290 */ /* 0x000fe20008ffe4ff */
[----:B-1----:R-:W-:Y:S01]  /*18a0*/  SHF.L.U32 R2, R17, 0x1f, RZ ;  /* 0x0000001f11027819 */ /* 0x002fe200000006ff */
[----:B------:R-:W-:Y:S02]  /*18b0*/  UIADD3 UR32, UPT, UPT, UR32, 0x6400, URZ ;  /* 0x0000640020207890 */ /* 0x000fe4000fffe0ff */
[----:B------:R-:W-:Y:S01]  /*18c0*/  UIADD3.X UR21, UPT, UPT, URZ, UR23, URZ, UP0, !UPT ;  /* 0x00000017ff157290 */ /* 0x000fe200087fe4ff */
[----:B------:R1:W1:Y:S01]  /*18d0*/  SYNCS.PHASECHK.TRANS64.TRYWAIT P0, [UR8+0x28], R2 ;  /* 0x00002802ff0075a7 */ /* 0x0002620008001108 */
[----:B------:R-:W-:Y:S01]  /*18e0*/  ULEA UR8, UR17, UR4, 0xe ;  /* 0x0000000411087291 */ /* 0x000fe2000f8e70ff */
[----:B------:R-:W-:Y:S01]  /*18f0*/  UMOV UR18, 0x0 ;  /* 0x0000000000127882 */ /* 0x000fe20000000000 */
[----:B------:R-:W-:-:S02]  /*1900*/  UMOV UR19, 0x10000000 ;  /* 0x1000000000137882 */ /* 0x000fc40000000000 */
[----:B------:R-:W-:Y:S01]  /*1910*/  UIADD3 UR8, UPT, UPT, UR8, 0xb400, URZ ;  /* 0x0000b40008087890 */ /* 0x000fe2000fffe0ff */
[----:B------:R1:W-:Y:S01]  /*1920*/  UTMALDG.3D [UR32], [UR26], desc[UR18] ;  /* 0x000012201a0075b4 */ /* 0x0003e20008011000 */
[----:B------:R-:W-:Y:S01]  /*1930*/  UMOV UR12, UR36 ;  /* 0x00000024000c7c82 */ /* 0x000fe20008000000 */
[----:B------:R-:W-:Y:S01]  /*1940*/  UMOV UR9, UR33 ;  /* 0x0000002100097c82 */ /* 0x000fe20008000000 */
[----:B------:R-:W-:Y:S01]  /*1950*/  UMOV UR10, UR34 ;  /* 0x00000022000a7c82 */ /* 0x000fe20008000000 */
[----:B------:R-:W-:Y:S01]  /*1960*/  UIADD3 UR16, UPT, UPT, UR16, 0x1, URZ ;  /* 0x0000000110107890 */ /* 0x000fe2000fffe0ff */
[----:B------:R-:W-:Y:S01]  /*1970*/  UMOV UR24, UR5 ;  /* 0x0000000500187c82 */ /* 0x000fe20008000000 */
[----:B------:R-:W-:Y:S02]  /*1980*/  UMOV UR17, UR6 ;  /* 0x0000000600117c82 */ /* 0x000fe40008000000 */
[----:B------:R1:W-:Y:S01]  /*1990*/  UTMALDG.3D [UR8], [UR20], desc[UR18] ;  /* 0x00001208140075b4 */ /* 0x0003e20008011000 */
[----:B------:R-:W-:-:S09]  /*19a0*/  UISETP.NE.AND UP0, UPT, UR16, UR5, UPT ;  /* 0x000000051000728c */ /* 0x000fd2000bf05270 */
[----:B------:R-:W-:Y:S05]  /*19b0*/  BRA.U UP0, `(.L_x_25) ;  /* 0xfffffffd00607547 */ /* 0x000fea000b83ffff */
.L_x_20:
[----:B-1----:R-:W-:Y:S01]  /*19c0*/  ULEA UR8, UR6, UR4, 0x3 ;  /* 0x0000000406087291 */ /* 0x002fe2000f8e18ff */
[----:B------:R-:W-:Y:S01]  /*19d0*/  SHF.L.U32 R2, R17, 0x1f, RZ ;  /* 0x0000001f11027819 */ /* 0x000fe200000006ff */
[----:B------:R-:W-:Y:S01]  /*19e0*/  @!P1 SYNCS.ARRIVE.TRANS64.A1T0 RZ, [UR4+0x98], RZ ;  /* 0x000098ffffff99a7 */ /* 0x000fe20008100004 */
[----:B------:R-:W-:-:S06]  /*19f0*/  UISETP.GT.AND UP0, UPT, UR15, UR14, UPT ;  /* 0x0000000e0f00728c */ /* 0x000fcc000bf04270 */
[----:B--2---:R1:W2:Y:S03]  /*1a00*/  SYNCS.PHASECHK.TRANS64.TRYWAIT P0, [UR8+0x28], R2 ;  /* 0x00002802ff0075a7 */ /* 0x0042a60008001108 */
[----:B------:R-:W-:Y:S05]  /*1a10*/  BRA.U !UP0, `(.L_x_26) ;  /* 0x0000000108ac7547 */ /* 0x000fea000b800000 */
[----:B------:R-:W-:Y:S01]  /*1a20*/  UIADD3 UR21, UPT, UPT, UR7, UR24, URZ ;  /* 0x0000001807157290 */ /* 0x000fe2000fffe0ff */
[----:B------:R-:W-:-:S11]  /*1a30*/  UMOV UR25, UR6 ;  /* 0x0000000600197c82 */ /* 0x000fd60008000000 */
.L_x_31:
[----:B-1----:R-:W-:Y:S01]  /*1a40*/  ULEA UR17, UR25, UR4, 0x3 ;  /* 0x0000000419117291 */ /* 0x002fe2000f8e18ff */
[----:B--2---:R-:W-:Y:S01]  /*1a50*/  @!P5 MOV R3, 0x5000 ;  /* 0x000050000003d802 */ /* 0x004fe20000000f00 */
[----:B--2---:R-:W-:Y:S10]  /*1a60*/  @P0 BRA `(.L_x_27) ;  /* 0x00000000000c0947 */ /* 0x004ff40003800000 */
[----:B------:R-:W-:-:S04]  /*1a70*/  SHF.L.U32 R4, R17, 0x1f, RZ ;  /* 0x0000001f11047819 */ /* 0x000fc800000006ff */
[----:B------:R-:W2:Y:S02]  /*1a80*/  SYNCS.PHASECHK.TRANS64.TRYWAIT P0, [UR17+0x28], R4 ;  /* 0x00002804ff0075a7 */ /* 0x000ea40008001111 */
[----:B--2---:R-:W-:Y:S05]  /*1a90*/  @!P0 BRA `(.L_x_28) ;  /* 0x0000007400748947 */ /* 0x004fea0003800000 */
.L_x_27:
[----:B------:R2:W-:Y:S01]  /*1aa0*/  @!P5 SYNCS.ARRIVE.TRANS64 RZ, [UR17], R3 ;  /* 0x00000003ffffd9a7 */ /* 0x0005e20008000011 */
[----:B------:R-:W-:Y:S04]  /*1ab0*/  BSSY.RECONVERGENT B0, `(.L_x_29) ;  /* 0x0000003000007945 */ /* 0x000fe80003800200 */
[----:B------:R-:W-:Y:S05]  /*1ac0*/  @P4 BRA `(.L_x_30) ;  /* 0x0000000000044947 */ /* 0x000fea0003800000 */
[----:B------:R-:W-:Y:S05]  /*1ad0*/  BPT.TRAP 0x1 ;  /* 0x000000040000795c */ /* 0x000fea0000300000 */
.L_x_30:
[----:B------:R-:W-:Y:S05]  /*1ae0*/  BSYNC.RECONVERGENT B0 ;  /* 0x0000000000007941 */ /* 0x000fea0003800200 */
.L_x_29:
        /* <DEDUP_REMOVED lines=10> */
[----:B------:R-:W-:Y:S01]  /*1b90*/  UIADD3 UR16, UPT, UPT, UR16, 0x6400, URZ ;  /* 0x0000640010107890 */ /* 0x000fe2000fffe0ff */
[----:B-1----:R-:W-:Y:S01]  /*1ba0*/  SHF.L.U32 R2, R17, 0x1f, RZ ;  /* 0x0000001f11027819 */ /* 0x002fe200000006ff */
[----:B------:R-:W-:Y:S02]  /*1bb0*/  UIADD3.X UR31, UPT, UPT, URZ, UR23, URZ, UP1, !UPT ;  /* 0x00000017ff1f7290 */ /* 0x000fe40008ffe4ff */
[----:B------:R-:W-:Y:S01]  /*1bc0*/  UIADD3.X UR29, UPT, UPT, URZ, UR23, URZ, UP0, !UPT ;  /* 0x00000017ff1d7290 */ /* 0x000fe200087fe4ff */
[----:B------:R1:W1:Y:S01]  /*1bd0*/  SYNCS.PHASECHK.TRANS64.TRYWAIT P0, [UR8+0x28], R2 ;  /* 0x00002802ff0075a7 */ /* 0x0002620008001108 */
[----:B------:R-:W-:Y:S01]  /*1be0*/  ULEA UR8, UR25, UR4, 0xe ;  /* 0x0000000419087291 */ /* 0x000fe2000f8e70ff */
[----:B------:R-:W-:Y:S01]  /*1bf0*/  UMOV UR26, 0x0 ;  /* 0x00000000001a7882 */ /* 0x000fe20000000000 */
[----:B------:R-:W-:-:S02]  /*1c00*/  UMOV UR27, 0x10000000 ;  /* 0x10000000001b7882 */ /* 0x000fc40000000000 */
[----:B------:R-:W-:Y:S01]  /*1c10*/  UIADD3 UR8, UPT, UPT, UR8, 0xb400, URZ ;  /* 0x0000b40008087890 */ /* 0x000fe2000fffe0ff */
[----:B------:R-:W-:Y:S01]  /*1c20*/  UMOV UR19, UR35 ;  /* 0x0000002300137c82 */ /* 0x000fe20008000000 */
[----:B------:R-:W-:Y:S01]  /*1c30*/  UMOV UR20, UR36 ;  /* 0x0000002400147c82 */ /* 0x000fe20008000000 */
[----:B------:R-:W-:Y:S01]  /*1c40*/  UMOV UR12, UR36 ;  /* 0x00000024000c7c82 */ /* 0x000fe20008000000 */
[----:B------:R-:W-:Y:S01]  /*1c50*/  UMOV UR9, UR17 ;  /* 0x0000001100097c82 */ /* 0x000fe20008000000 */
[----:B------:R-:W-:Y:S01]  /*1c60*/  UMOV UR10, UR18 ;  /* 0x00000012000a7c82 */ /* 0x000fe20008000000 */
[----:B------:R1:W-:Y:S01]  /*1c70*/  UTMALDG.3D [UR16], [UR30], desc[UR26] ;  /* 0x00001a101e0075b4 */ /* 0x0003e20008011000 */
[----:B------:R-:W-:Y:S01]  /*1c80*/  UIADD3 UR24, UPT, UPT, UR24, 0x1, URZ ;  /* 0x0000000118187890 */ /* 0x000fe2000fffe0ff */
[----:B------:R-:W-:-:S03]  /*1c90*/  UMOV UR25, UR6 ;  /* 0x0000000600197c82 */ /* 0x000fc60008000000 */
[----:B------:R-:W-:Y:S01]  /*1ca0*/  UISETP.NE.AND UP0, UPT, UR24, UR21, UPT ;  /* 0x000000151800728c */ /* 0x000fe2000bf05270 */
[----:B------:R1:W-:Y:S08]  /*1cb0*/  UTMALDG.3D [UR8], [UR28], desc[UR26] ;  /* 0x00001a081c0075b4 */ /* 0x0003f00008011000 */
[----:B------:R-:W-:Y:S05]  /*1cc0*/  BRA.U UP0, `(.L_x_31) ;  /* 0xfffffffd005c7547 */ /* 0x000fea000b83ffff */
.L_x_26:
[C---:B-1----:R-:W-:Y:S01]  /*1cd0*/  LEA R2, R16.reuse, UR4, 0x3 ;  /* 0x0000000410027c11 */ /* 0x042fe2000f8e18ff */
[----:B------:R-:W-:Y:S01]  /*1ce0*/  NOP ;  /* 0x0000000000007918 */ /* 0x000fe20000000000 */
[----:B--2---:R-:W-:Y:S02]  /*1cf0*/  SHF.L.U32 R3, R13, 0x1f, RZ ;  /* 0x0000001f0d037819 */ /* 0x004fe400000006ff */
[----:B------:R-:W-:Y:S02]  /*1d00*/  LEA R4, R16, UR4, 0x4 ;  /* 0x0000000410047c11 */ /* 0x000fe4000f8e20ff */
[----:B------:R-:W1:Y:S02]  /*1d10*/  SYNCS.PHASECHK.TRANS64.TRYWAIT P0, [R2+URZ+0xa0], R3 ;  /* 0x0000a003020075a7 */ /* 0x000e6400080011ff */
[----:B-1----:R-:W-:Y:S05]  /*1d20*/  @!P0 BRA `(.L_x_32) ;  /* 0x0000007000e88947 */ /* 0x002fea0003800000 */
.L_x_129:
[----:B------:R-:W2:Y:S01]  /*1d30*/  LDS.128 R4, [R4+0x130] ;  /* 0x0001300004047984 */ /* 0x000ea20000000c00 */
[----:B---3--:R-:W-:Y:S01]  /*1d40*/  ISETP.GE.AND P0, PT, R40, 0x1, PT ;  /* 0x000000012800780c */ /* 0x008fe20003f06270 */
[----:B-1----:R-:W-:Y:S01]  /*1d50*/  VIADD R2, R2, 0xb0 ;  /* 0x000000b002027836 */ /* 0x002fe20000000000 */
[----:B------:R-:W-:Y:S01]  /*1d60*/  @!PT LDS RZ, [RZ] ;  /* 0x00000000fffff984 */ /* 0x000fe20000000800 */
[----:B------:R-:W-:Y:S01]  /*1d70*/  @!PT LDS RZ, [RZ] ;  /* 0x00000000fffff984 */ /* 0x000fe20000000800 */
[----:B------:R-:W-:Y:S01]  /*1d80*/  @!PT LDS RZ, [RZ] ;  /* 0x00000000fffff984 */ /* 0x000fe20000000800 */
[----:B------:R-:W-:Y:S01]  /*1d90*/  @!PT LDS RZ, [RZ] ;  /* 0x00000000fffff984 */ /* 0x000fe20000000800 */
[----:B------:R1:W-:Y:S06]  /*1da0*/  MEMBAR.ALL.CTA ;  /* 0x0000000000007992 */ /* 0x0003ec0000008000 */
[----:B-1----:R-:W1:Y:S01]  /*1db0*/  FENCE.VIEW.ASYNC.S ;  /* 0x00000000000073c6 */ /* 0x002e620000000000 */
[----:B------:R-:W-:-:S04]  /*1dc0*/  PRMT R2, RZ, 0x654, R2 ;  /* 0x00000654ff027816 */ /* 0x000fc80000000002 */
[----:B-1----:R1:W-:Y:S01]  /*1dd0*/  SYNCS.ARRIVE.TRANS64.RED.A1T0 RZ, [R2+URZ], RZ ;  /* 0x000000ff02ff79a7 */ /* 0x0023e200081004ff */
[----:B--2---:R-:W-:-:S13]  /*1de0*/  LOP3.LUT P2, RZ, R6, 0x1, RZ, 0xc0, !PT ;  /* 0x0000000106ff7812 */ /* 0x004fda000784c0ff */
[----:B------:R-:W-:Y:S01]  /*1df0*/  @P2 SHF.R.U32.HI R3, RZ, 0x10, R5 ;  /* 0x00000010ff032819 */ /* 0x000fe20000011605 */
[----:B------:R-:W-:Y:S01]  /*1e00*/  VOTEU.ANY UP0, P2 ;  /* 0x0000000000ff7886 */ /* 0x000fe20001000100 */
[----:B------:R-:W-:Y:S02]  /*1e10*/  @P2 MOV R10, R4 ;  /* 0x00000004000a2202 */ /* 0x000fe40000000f00 */
[----:B------:R-:W-:Y:S02]  /*1e20*/  @P2 R2UR.BROADCAST UR8, R3 ;  /* 0x00000000030822ca */ /* 0x000fe400008e0000 */
[----:B------:R-:W-:-:S11]  /*1e30*/  @P2 LOP3.LUT R9, R5, 0xffff, RZ, 0xc0, !PT ;  /* 0x0000ffff05092812 */ /* 0x000fd600078ec0ff */
[----:B------:R-:W-:Y:S01]  /*1e40*/  @UP0 UMOV UR36, UR8 ;  /* 0x0000000800240c82 */ /* 0x000fe20008000000 */
[----:B-1----:R-:W-:Y:S05]  /*1e50*/  @!P0 BRA `(.L_x_33) ;  /* 0x0000000000b88947 */ /* 0x002fea0003800000 */
[----:B------:R-:W4:Y:S01]  /*1e60*/  LDC.64 R4, c[0x0][0xb18] ;  /* 0x0002c600ff047b82 */ /* 0x000f220000000a00 */
[----:B------:R-:W-:-:S07]  /*1e70*/  ISETP.NE.AND P3, PT, R40, 0x1, PT ;  /* 0x000000012800780c */ /* 0x000fce0003f65270 */
[----:B------:R-:W1:Y:S08]  /*1e80*/  LDC.64 R6, c[0x0][0xb10] ;  /* 0x0002c400ff067b82 */ /* 0x000e700000000a00 */
[----:B------:R-:W2:Y:S08]  /*1e90*/  LDC R14, c[0x0][0xb20] ;  /* 0x0002c800ff0e7b82 */ /* 0x000eb00000000800 */
[----:B------:R-:W3:Y:S01]  /*1ea0*/  LDC R15, c[0x0][0xb0c] ;  /* 0x0002c300ff0f7b82 */ /* 0x000ee20000000800 */
[----:B----4-:R-:W-:Y:S01]  /*1eb0*/  IMAD.HI.U32 R19, R0, R5, RZ ;  /* 0x0000000500137227 */ /* 0x010fe200078e00ff */
[----:B------:R-:W-:-:S03]  /*1ec0*/  ISETP.NE.AND P0, PT, R4, 0x1, PT ;  /* 0x000000010400780c */ /* 0x000fc60003f05270 */
[----:B------:R-:W-:-:S03]  /*1ed0*/  IMAD.HI.U32 R5, R9, R5, RZ ;  /* 0x0000000509057227 */ /* 0x000fc600078e00ff */
[----:B------:R-:W4:Y:S01]  /*1ee0*/  LDC.64 R2, c[0x0][0xb28] ;  /* 0x0002ca00ff027b82 */ /* 0x000f220000000a00 */
[----:B-1----:R-:W-:-:S04]  /*1ef0*/  IMAD.HI.U32 R20, R8, R6, RZ ;  /* 0x0000000608147227 */ /* 0x002fc800078e00ff */
[----:B------:R-:W-:Y:S01]  /*1f00*/  IMAD.HI.U32 R21, R10, R6, RZ ;  /* 0x000000060a157227 */ /* 0x000fe200078e00ff */
[----:B------:R-:W-:Y:S02]  /*1f10*/  SHF.R.U32.HI R20, RZ, R7, R20 ;  /* 0x00000007ff147219 */ /* 0x000fe40000011614 */
[-C--:B--2---:R-:W-:Y:S02]  /*1f20*/  SHF.R.U32.HI R19, RZ, R14.reuse, R19 ;  /* 0x0000000eff137219 */ /* 0x084fe40000011613 */
[----:B------:R-:W-:Y:S02]  /*1f30*/  SHF.R.U32.HI R5, RZ, R14, R5 ;  /* 0x0000000eff057219 */ /* 0x000fe40000011605 */
[----:B------:R-:W-:Y:S02]  /*1f40*/  SEL R19, R0, R19, !P0 ;  /* 0x0000001300137207 */ /* 0x000fe40004000000 */
[----:B------:R-:W-:Y:S02]  /*1f50*/  SHF.R.U32.HI R21, RZ, R7, R21 ;  /* 0x00000007ff157219 */ /* 0x000fe40000011615 */
[----:B---3--:R-:W-:-:S02]  /*1f60*/  ISETP.NE.AND P1, PT, R15, 0x1, PT ;  /* 0x000000010f00780c */ /* 0x008fc40003f25270 */
[----:B------:R-:W-:Y:S02]  /*1f70*/  SEL R5, R9, R5, !P0 ;  /* 0x0000000509057207 */ /* 0x000fe40004000000 */
[----:B------:R-:W-:Y:S02]  /*1f80*/  SEL R20, R8, R20, !P1 ;  /* 0x0000001408147207 */ /* 0x000fe40004800000 */
[----:B------:R-:W-:Y:S01]  /*1f90*/  SEL R21, R10, R21, !P1 ;  /* 0x000000150a157207 */ /* 0x000fe20004800000 */
[----:B----4-:R-:W-:-:S04]  /*1fa0*/  IMAD.HI.U32 R18, R19, R2, RZ ;  /* 0x0000000213127227 */ /* 0x010fc800078e00ff */
        /* <DEDUP_REMOVED lines=10> */
[----:B------:R-:W-:-:S04]  /*2050*/  @!P0 IMAD.HI.U32 R7, R21, R2, RZ ;  /* 0x0000000215078227 */ /* 0x000fc800078e00ff */
[----:B------:R-:W-:Y:S01]  /*2060*/  IMAD.MOV R2, RZ, RZ, -R6 ;  /* 0x000000ffff027224 */ /* 0x000fe200078e0a06 */
[----:B------:R-:W-:Y:S02]  /*2070*/  @!P0 SHF.R.U32.HI R3, RZ, R3, R7 ;  /* 0x00000003ff038219 */ /* 0x000fe40000011607 */
[----:B------:R-:W-:Y:S01]  /*2080*/  IADD3 R7, PT, PT, -R5, RZ, RZ ;  /* 0x000000ff05077210 */ /* 0x000fe20007ffe1ff */
[----:B------:R-:W-:Y:S01]  /*2090*/  IMAD R2, R40, R2, R5 ;  /* 0x0000000228027224 */ /* 0x000fe200078e0205 */
        /* <DEDUP_REMOVED lines=10> */
.L_x_33:
[----:B------:R-:W1:Y:S02]  /*2140*/  LDCU UR8, c[0x0][0xb30] ;  /* 0x00016600ff0877ac */ /* 0x000e640008000800 */
[----:B-1----:R-:W-:-:S09]  /*2150*/  UISETP.NE.AND UP0, UPT, UR8, 0x1, UPT ;  /* 0x000000010800788c */ /* 0x002fd2000bf05270 */
[----:B------:R-:W-:Y:S05]  /*2160*/  BRA.U UP0, `(.L_x_34) ;  /* 0x0000000100407547 */ /* 0x000fea000b800000 */
[----:B------:R-:W1:Y:S08]  /*2170*/  LDC.64 R4, c[0x0][0xb10] ;  /* 0x0002c400ff047b82 */ /* 0x000e700000000a00 */
[----:B------:R-:W2:Y:S08]  /*2180*/  LDC.64 R2, c[0x0][0xb18] ;  /* 0x0002c600ff027b82 */ /* 0x000eb00000000a00 */
[----:B------:R-:W3:Y:S08]  /*2190*/  LDC R6, c[0x0][0xb20] ;  /* 0x0002c800ff067b82 */ /* 0x000ef00000000800 */
[----:B------:R-:W4:Y:S01]  /*21a0*/  LDC R7, c[0x0][0xb0c] ;  /* 0x0002c300ff077b82 */ /* 0x000f220000000800 */
[----:B-1----:R-:W-:-:S05]  /*21b0*/  IMAD.HI.U32 R4, R10, R4, RZ ;  /* 0x000000040a047227 */ /* 0x002fca00078e00ff */
[----:B------:R-:W-:Y:S01]  /*21c0*/  SHF.R.U32.HI R4, RZ, R5, R4 ;  /* 0x00000005ff047219 */ /* 0x000fe20000011604 */
[----:B--2---:R-:W-:Y:S01]  /*21d0*/  IMAD.HI.U32 R3, R9, R3, RZ ;  /* 0x0000000309037227 */ /* 0x004fe200078e00ff */
[----:B------:R-:W-:-:S04]  /*21e0*/  ISETP.NE.AND P0, PT, R2, 0x1, PT ;  /* 0x000000010200780c */ /* 0x000fc80003f05270 */
[----:B---3--:R-:W-:-:S04]  /*21f0*/  SHF.R.U32.HI R3, RZ, R6, R3 ;  /* 0x00000006ff037219 */ /* 0x008fc80000011603 */
[----:B------:R-:W-:Y:S02]  /*2200*/  SEL R3, R9, R3, !P0 ;  /* 0x0000000309037207 */ /* 0x000fe40004000000 */
[----:B----4-:R-:W-:-:S04]  /*2210*/  ISETP.NE.AND P1, PT, R7, 0x1, PT ;  /* 0x000000010700780c */ /* 0x010fc80003f25270 */
[----:B------:R-:W-:-:S05]  /*2220*/  SEL R4, R10, R4, !P1 ;  /* 0x000000040a047207 */ /* 0x000fca0004800000 */
[----:B------:R-:W-:Y:S02]  /*2230*/  IMAD.IADD R5, R3, 0x1, -R4 ;  /* 0x0000000103057824 */ /* 0x000fe400078e0a04 */
[----:B------:R-:W-:Y:S02]  /*2240*/  IMAD.IADD R3, R4, 0x1, -R3 ;  /* 0x0000000104037824 */ /* 0x000fe400078e0a03 */
[----:B------:R-:W-:Y:S02]  /*2250*/  IMAD R10, R5, R7, R10 ;  /* 0x00000007050a7224 */ /* 0x000fe400078e020a */
[----:B------:R-:W-:-:S07]  /*2260*/  IMAD R9, R3, R2, R9 ;  /* 0x0000000203097224 */ /* 0x000fce00078e0209 */
.L_x_34:
[----:B------:R-:W-:Y:S01]  /*2270*/  VIADD R16, R16, 0x1 ;  /* 0x0000000110107836 */ /* 0x000fe20000000000 */
[----:B------:R-:W-:Y:S01]  /*2280*/  PLOP3.LUT P1, PT, PT, PT, PT, 0x80, 0x8 ;  /* 0x000000000008781c */ /* 0x000fe20003f2f070 */
[----:B------:R-:W-:Y:S02]  /*2290*/  IMAD.IADD R15, R10, 0x1, R95 ;  /* 0x000000010a0f7824 */ /* 0x000fe400078e025f */
[----:B------:R-:W-:Y:S01]  /*22a0*/  IMAD.IADD R14, R9, 0x1, R94 ;  /* 0x00000001090e7824 */ /* 0x000fe200078e025e */
[----:B------:R-:W-:-:S04]  /*22b0*/  ISETP.NE.AND P0, PT, R16, 0x2, PT ;  /* 0x000000021000780c */ /* 0x000fc80003f05270 */
[----:B------:R-:W-:Y:S02]  /*22c0*/  SEL R2, RZ, 0x1, P0 ;  /* 0x00000001ff027807 */ /* 0x000fe40000000000 */
[----:B------:R-:W-:Y:S02]  /*22d0*/  SEL R16, R16, RZ, P0 ;  /* 0x000000ff10107207 */ /* 0x000fe40000000000 */
[----:B------:R-:W-:Y:S01]  /*22e0*/  LOP3.LUT R13, R13, R2, RZ, 0x3c, !PT ;  /* 0x000000020d0d7212 */ /* 0x000fe200078e3cff */
[----:B------:R-:W-:Y:S06]  /*22f0*/  @P2 BRA `(.L_x_35) ;  /* 0xfffffff000982947 */ /* 0x000fec000383ffff */
[----:B------:R-:W-:Y:S01]  /*2300*/  UIADD3 UR4, UPT, UPT, UR4, 0x28, URZ ;  /* 0x0000002804047890 */ /* 0x000fe2000fffe0ff */
[----:B------:R-:W-:-:S03]  /*2310*/  SHF.L.U32 R2, R17, 0x1f, RZ ;  /* 0x0000001f11027819 */ /* 0x000fc600000006ff */
[----:B------:R-:W-:-:S09]  /*2320*/  ULEA UR5, UR6, UR4, 0x3 ;  /* 0x0000000406057291 */ /* 0x000fd2000f8e18ff */
[----:B------:R-:W1:Y:S02]  /*2330*/  SYNCS.PHASECHK.TRANS64.TRYWAIT P0, [UR5], R2 ;  /* 0x00000002ff0075a7 */ /* 0x000e640008001105 */
[----:B-1----:R-:W-:Y:S05]  /*2340*/  @!P0 BRA `(.L_x_36) ;  /* 0x0000006c00748947 */ /* 0x002fea0003800000 */
.L_x_131:
[----:B------:R-:W-:-:S04]  /*2350*/  UIADD3 UR6, UPT, UPT, UR6, 0x1, URZ ;  /* 0x0000000106067890 */ /* 0x000fc8000fffe0ff */
[----:B------:R-:W-:-:S04]  /*2360*/  UISETP.NE.AND UP0, UPT, UR6, 0x5, UPT ;  /* 0x000000050600788c */ /* 0x000fc8000bf05270 */
[----:B------:R-:W-:Y:S02]  /*2370*/  USEL UR7, URZ, 0x1, UP0 ;  /* 0x00000001ff077887 */ /* 0x000fe40008000000 */
[----:B------:R-:W-:-:S04]  /*2380*/  USEL UR6, UR6, URZ, UP0 ;  /* 0x000000ff06067287 */ /* 0x000fc80008000000 */
[----:B------:R-:W-:Y:S01]  /*2390*/  ULEA UR5, UR6, UR4, 0x3 ;  /* 0x0000000406057291 */ /* 0x000fe2000f8e18ff */
[----:B-1----:R-:W-:-:S04]  /*23a0*/  LOP3.LUT R2, R17, UR7, RZ, 0x3c, !PT ;  /* 0x0000000711027c12 */ /* 0x002fc8000f8e3cff */
[----:B------:R-:W-:-:S04]  /*23b0*/  SHF.L.U32 R3, R2, 0x1f, RZ ;  /* 0x0000001f02037819 */ /* 0x000fc800000006ff */
[----:B------:R-:W1:Y:S02]  /*23c0*/  SYNCS.PHASECHK.TRANS64.TRYWAIT P0, [UR5], R3 ;  /* 0x00000003ff0075a7 */ /* 0x000e640008001105 */
[----:B-1----:R-:W-:Y:S05]  /*23d0*/  @!P0 BRA `(.L_x_37) ;  /* 0x0000006c00688947 */ /* 0x002fea0003800000 */
.L_x_133:
[----:B------:R-:W-:-:S04]  /*23e0*/  UIADD3 UR6, UPT, UPT, UR6, 0x1, URZ ;  /* 0x0000000106067890 */ /* 0x000fc8000fffe0ff */
[----:B------:R-:W-:-:S04]  /*23f0*/  UISETP.NE.AND UP0, UPT, UR6, 0x5, UPT ;  /* 0x000000050600788c */ /* 0x000fc8000bf05270 */
[----:B------:R-:W-:Y:S02]  /*2400*/  USEL UR7, URZ, 0x1, UP0 ;  /* 0x00000001ff077887 */ /* 0x000fe40008000000 */
[----:B------:R-:W-:-:S04]  /*2410*/  USEL UR6, UR6, URZ, UP0 ;  /* 0x000000ff06067287 */ /* 0x000fc80008000000 */
[----:B------:R-:W-:Y:S01]  /*2420*/  ULEA UR5, UR6, UR4, 0x3 ;  /* 0x0000000406057291 */ /* 0x000fe2000f8e18ff */
[----:B------:R-:W-:-:S04]  /*2430*/  LOP3.LUT R2, R2, UR7, RZ, 0x3c, !PT ;  /* 0x0000000702027c12 */ /* 0x000fc8000f8e3cff */
[----:B-1----:R-:W-:-:S04]  /*2440*/  SHF.L.U32 R3, R2, 0x1f, RZ ;  /* 0x0000001f02037819 */ /* 0x002fc800000006ff */
[----:B------:R-:W1:Y:S02]  /*2450*/  SYNCS.PHASECHK.TRANS64.TRYWAIT P0, [UR5], R3 ;  /* 0x00000003ff0075a7 */ /* 0x000e640008001105 */
[----:B-1----:R-:W-:Y:S05]  /*2460*/  @!P0 BRA `(.L_x_38) ;  /* 0x0000006c005c8947 */ /* 0x002fea0003800000 */
.L_x_135:
        /* <DEDUP_REMOVED lines=9> */
.L_x_137:
[----:B------:R-:W-:-:S04]  /*2500*/  UIADD3 UR6, UPT, UPT, UR6, 0x1, URZ ;  /* 0x0000000106067890 */ /* 0x000fc8000fffe0ff */
[----:B------:R-:W-:-:S04]  /*2510*/  UISETP.NE.AND UP0, UPT, UR6, 0x5, UPT ;  /* 0x000000050600788c */ /* 0x000fc8000bf05270 */
[----:B------:R-:W-:Y:S02]  /*2520*/  USEL UR5, URZ, 0x1, UP0 ;  /* 0x00000001ff057887 */ /* 0x000fe40008000000 */
[----:B------:R-:W-:-:S04]  /*2530*/  USEL UR6, UR6, URZ, UP0 ;  /* 0x000000ff06067287 */ /* 0x000fc80008000000 */
[----:B------:R-:W-:Y:S01]  /*2540*/  ULEA UR6, UR6, UR4, 0x3 ;  /* 0x0000000406067291 */ /* 0x000fe2000f8e18ff */
[----:B------:R-:W-:-:S04]  /*2550*/  LOP3.LUT R2, R2, UR5, RZ, 0x3c, !PT ;  /* 0x0000000502027c12 */ /* 0x000fc8000f8e3cff */
[----:B------:R-:W-:Y:S01]  /*2560*/  SHF.L.U32 R2, R2, 0x1f, RZ ;  /* 0x0000001f02027819 */ /* 0x000fe200000006ff */
[----:B-1--4-:R-:W-:-:S07]  /*2570*/  IMAD.U32 R0, RZ, RZ, UR6 ;  /* 0x00000006ff007e24 */ /* 0x012fce000f8e00ff */
.L_x_40:
[----:B-1----:R1:W2:Y:S02]  /*2580*/  SYNCS.PHASECHK.TRANS64.TRYWAIT P0, [R0+URZ], R2 ;  /* 0x00000002000075a7 */ /* 0x0022a400080011ff */
[----:B--2---:R-:W-:Y:S05]  /*2590*/  @!P0 NANOSLEEP.SYNCS 0x989680 ;  /* 0x009896800000895d */ /* 0x004fea0003900000 */
[----:B------:R-:W2:Y:S02]  /*25a0*/  @!P0 SYNCS.PHASECHK.TRANS64 P0, [R0+URZ], R2 ;  /* 0x00000002000085a7 */ /* 0x000ea400080010ff */
[----:B--2---:R-:W-:Y:S05]  /*25b0*/  @P0 EXIT ;  /* 0x000000000000094d */ /* 0x004fea0003800000 */
[----:B------:R-:W-:Y:S05]  /*25c0*/  BRA `(.L_x_40) ;  /* 0xfffffffc00ec7947 */ /* 0x000fea000383ffff */
.L_x_17:
[----:B------:R-:W-:-:S04]  /*25d0*/  UISETP.NE.AND UP1, UPT, UR37, URZ, UPT ;  /* 0x000000ff2500728c */ /* 0x000fc8000bf25270 */
[----:B------:R-:W-:-:S09]  /*25e0*/  UISETP.NE.OR UP1, UPT, UR8, 0x1, UP1 ;  /* 0x000000010800788c */ /* 0x000fd20008f25670 */
[----:B------:R-:W-:Y:S05]  /*25f0*/  BRA.U UP1, `(.L_x_41) ;  /* 0x0000000501487547 */ /* 0x000fea000b800000 */
[----:B------:R-:W-:Y:S01]  /*2600*/  ISETP.NE.AND P2, PT, R2, RZ, PT ;  /* 0x000000ff0200720c */ /* 0x000fe20003f45270 */
[----:B------:R-:W-:Y:S01]  /*2610*/  IMAD.MOV.U32 R12, RZ, RZ, 0x1 ;  /* 0x00000001ff0c7424 */ /* 0x000fe200078e00ff */
[----:B------:R-:W-:Y:S02]  /*2620*/  CS2R R10, SRZ ;  /* 0x00000000000a7805 */ /* 0x000fe4000001ff00 */
[----:B------:R-:W-:Y:S01]  /*2630*/  CS2R R8, SRZ ;  /* 0x0000000000087805 */ /* 0x000fe2000001ff00 */
[----:B------:R-:W-:Y:S01]  /*2640*/  UMOV UR4, 0x400 ;  /* 0x0000040000047882 */ /* 0x000fe20000000000 */
[----:B------:R-:W-:Y:S01]  /*2650*/  UMOV UR6, URZ ;  /* 0x000000ff00067c82 */ /* 0x000fe20008000000 */
[----:B------:R-:W-:-:S12]  /*2660*/  ULEA UR37, UR37, UR4, 0x18 ;  /* 0x0000000425257291 */ /* 0x000fd8000f8ec0ff */
.L_x_45:
[----:B------:R-:W-:Y:S02]  /*2670*/  LEA R0, R8, UR37, 0x3 ;  /* 0x0000002508007c11 */ /* 0x000fe4000f8e18ff */
[----:B------:R-:W-:-:S03]  /*2680*/  SHF.L.U32 R4, R9, 0x1f, RZ ;  /* 0x0000001f09047819 */ /* 0x000fc600000006ff */
[----:B------:R-:W-:Y:S01]  /*2690*/  VIADD R5, R0, 0x110 ;  /* 0x0000011000057836 */ /* 0x000fe20000000000 */
[----:B------:R-:W1:Y:S02]  /*26a0*/  SYNCS.PHASECHK.TRANS64.TRYWAIT P0, [R0+URZ+0x100], R4 ;  /* 0x00010004000075a7 */ /* 0x000e6400080011ff */
[----:B-1----:R-:W-:Y:S05]  /*26b0*/  @!P0 BRA `(.L_x_42) ;  /* 0x0000006800f88947 */ /* 0x002fea0003800000 */
.L_x_138:
[----:B------:R-:W-:Y:S01]  /*26c0*/  ULEA UR5, UR6, UR37, 0x3 ;  /* 0x0000002506057291 */ /* 0x000fe2000f8e18ff */
[----:B-1----:R-:W-:Y:S01]  /*26d0*/  PRMT R0, RZ, 0x654, R5 ;  /* 0x00000654ff007816 */ /* 0x002fe20000000005 */
[----:B------:R-:W-:Y:S01]  /*26e0*/  @!P2 IMAD.MOV.U32 R4, RZ, RZ, 0x10 ;  /* 0x00000010ff04a424 */ /* 0x000fe200078e00ff */
[----:B------:R-:W-:Y:S01]  /*26f0*/  SHF.L.U32 R5, R12, 0x1f, RZ ;  /* 0x0000001f0c057819 */ /* 0x000fe200000006ff */
[----:B------:R-:W-:Y:S01]  /*2700*/  UIADD3 UR4, UPT, UPT, UR5, 0xa0, URZ ;  /* 0x000000a005047890 */ /* 0x000fe2000fffe0ff */
[----:B------:R1:W-:Y:S05]  /*2710*/  SYNCS.ARRIVE.TRANS64.RED.A1T0 RZ, [R0+URZ], RZ ;  /* 0x000000ff00ff79a7 */ /* 0x0003ea00081004ff */
[----:B------:R-:W-:Y:S01]  /*2720*/  IMAD.U32 R6, RZ, RZ, UR4 ;  /* 0x00000004ff067e24 */ /* 0x000fe2000f8e00ff */
[----:B------:R-:W2:Y:S04]  /*2730*/  SYNCS.PHASECHK.TRANS64.TRYWAIT P0, [UR5+0xb0], R5 ;  /* 0x0000b005ff0075a7 */ /* 0x000ea80008001105 */
[----:B------:R-:W-:Y:S01]  /*2740*/  PRMT R6, R2, 0x654, R6 ;  /* 0x0000065402067816 */ /* 0x000fe20000000006 */
[----:B-12---:R-:W-:Y:S06]  /*2750*/  @!P0 BRA `(.L_x_43) ;  /* 0x0000006800e48947 */ /* 0x006fec0003800000 */
.L_x_140:
[----:B------:R-:W-:Y:S01]  /*2760*/  ULEA UR4, UR6, UR37, 0x4 ;  /* 0x0000002506047291 */ /* 0x000fe2000f8e20ff */
[----:B------:R-:W-:Y:S01]  /*2770*/  SEL R3, R6, R3, !P2 ;  /* 0x0000000306037207 */ /* 0x000fe20005000000 */
[----:B------:R-:W-:Y:S01]  /*2780*/  UIADD3 UR5, UPT, UPT, UR5, 0xa0, URZ ;  /* 0x000000a005057890 */ /* 0x000fe2000fffe0ff */
[----:B-1----:R-:W-:Y:S01]  /*2790*/  LEA R0, R11, UR37, 0x3 ;  /* 0x000000250b007c11 */ /* 0x002fe2000f8e18ff */
[----:B------:R-:W-:Y:S01]  /*27a0*/  UIADD3 UR4, UPT, UPT, UR4, 0x130, URZ ;  /* 0x0000013004047890 */ /* 0x000fe2000fffe0ff */
[----:B------:R1:W-:Y:S01]  /*27b0*/  @!P2 SYNCS.ARRIVE.TRANS64.RED RZ, [R3+URZ], R4 ;  /* 0x0000000403ffa9a7 */ /* 0x0003e200080004ff */
[----:B------:R-:W-:Y:S01]  /*27c0*/  UIADD3 UR6, UPT, UPT, UR6, 0x1, URZ ;  /* 0x0000000106067890 */ /* 0x000fe2000fffe0ff */
[----:B------:R-:W-:-:S03]  /*27d0*/  VIADD R8, R8, 0x1 ;  /* 0x0000000108087836 */ /* 0x000fc60000000000 */
[----:B------:R-:W-:Y:S02]  /*27e0*/  UISETP.NE.AND UP0, UPT, UR6, 0x2, UPT ;  /* 0x000000020600788c */ /* 0x000fe4000bf05270 */
[----:B------:R-:W-:Y:S01]  /*27f0*/  ISETP.NE.AND P0, PT, R8, 0x2, PT ;  /* 0x000000020800780c */ /* 0x000fe20003f05270 */
[----:B------:R-:W-:Y:S06]  /*2800*/  UGETNEXTWORKID.BROADCAST [UR4], [UR5] ;  /* 0x00000000040073ca */ /* 0x000fec0008000100 */
[----:B------:R-:W-:Y:S02]  /*2810*/  USEL UR4, URZ, 0x1, UP0 ;  /* 0x00000001ff047887 */ /* 0x000fe40008000000 */
[----:B------:R-:W-:-:S04]  /*2820*/  USEL UR6, UR6, URZ, UP0 ;  /* 0x000000ff06067287 */ /* 0x000fc80008000000 */
[----:B------:R-:W-:Y:S02]  /*2830*/  LOP3.LUT R12, R12, UR4, RZ, 0x3c, !PT ;  /* 0x000000040c0c7c12 */ /* 0x000fe4000f8e3cff */
[----:B-1----:R-:W-:-:S04]  /*2840*/  SHF.L.U32 R4, R10, 0x1f, RZ ;  /* 0x0000001f0a047819 */ /* 0x002fc800000006ff */
[----:B------:R-:W1:Y:S02]  /*2850*/  SYNCS.PHASECHK.TRANS64.TRYWAIT P1, [R0+URZ+0xa0], R4 ;  /* 0x0000a004000075a7 */ /* 0x000e6400080211ff */
[----:B-1----:R-:W-:Y:S05]  /*2860*/  @!P1 BRA `(.L_x_44) ;  /* 0x0000006800b89947 */ /* 0x002fea0003800000 */
.L_x_141:
[C---:B-1----:R-:W-:Y:S01]  /*2870*/  LEA R4, R11.reuse, UR37, 0x4 ;  /* 0x000000250b047c11 */ /* 0x042fe2000f8e20ff */
[----:B------:R-:W-:Y:S01]  /*2880*/  VIADD R0, R0, 0xb0 ;  /* 0x000000b000007836 */ /* 0x000fe20000000000 */
[----:B------:R-:W-:Y:S01]  /*2890*/  SEL R8, R8, RZ, P0 ;  /* 0x000000ff08087207 */ /* 0x000fe20000000000 */
[----:B------:R-:W-:-:S03]  /*28a0*/  VIADD R11, R11, 0x1 ;  /* 0x000000010b0b7836 */ /* 0x000fc60000000000 */
[----:B------:R-:W1:Y:S01]  /*28b0*/  LDS.128 R4, [R4+0x130] ;  /* 0x0001300004047984 */ /* 0x000e620000000c00 */
[----:B------:R-:W-:Y:S02]  /*28c0*/  PRMT R0, RZ, 0x654, R0 ;  /* 0x00000654ff007816 */ /* 0x000fe40000000000 */
[C---:B------:R-:W-:Y:S01]  /*28d0*/  ISETP.NE.AND P1, PT, R11.reuse, 0x2, PT ;  /* 0x000000020b00780c */ /* 0x040fe20003f25270 */
[----:B------:R-:W-:Y:S01]  /*28e0*/  @!PT LDS RZ, [RZ] ;  /* 0x00000000fffff984 */ /* 0x000fe20000000800 */
[----:B------:R-:W-:Y:S01]  /*28f0*/  @!PT LDS RZ, [RZ] ;  /* 0x00000000fffff984 */ /* 0x000fe20000000800 */
[----:B------:R-:W-:Y:S01]  /*2900*/  @!PT LDS RZ, [RZ] ;  /* 0x00000000fffff984 */ /* 0x000fe20000000800 */
[----:B------:R-:W-:Y:S01]  /*2910*/  @!PT LDS RZ, [RZ] ;  /* 0x00000000fffff984 */ /* 0x000fe20000000800 */
[----:B------:R2:W-:Y:S06]  /*2920*/  MEMBAR.ALL.CTA ;  /* 0x0000000000007992 */ /* 0x0005ec0000008000 */
[----:B--2---:R-:W2:Y:S01]  /*2930*/  FENCE.VIEW.ASYNC.S ;  /* 0x00000000000073c6 */ /* 0x004ea20000000000 */
[----:B------:R-:W-:Y:S01]  /*2940*/  SEL R11, R11, RZ, P1 ;  /* 0x000000ff0b0b7207 */ /* 0x000fe20000800000 */
[----:B--2---:R2:W-:Y:S01]  /*2950*/  SYNCS.ARRIVE.TRANS64.RED.A1T0 RZ, [R0+URZ], RZ ;  /* 0x000000ff00ff79a7 */ /* 0x0045e200081004ff */
[----:B-1----:R-:W-:-:S02]  /*2960*/  LOP3.LUT P3, RZ, R6, 0x1, RZ, 0xc0, !PT ;  /* 0x0000000106ff7812 */ /* 0x002fc4000786c0ff */
[----:B------:R-:W-:-:S04]  /*2970*/  SEL R4, RZ, 0x1, P1 ;  /* 0x00000001ff047807 */ /* 0x000fc80000800000 */
[----:B------:R-:W-:Y:S02]  /*2980*/  LOP3.LUT R10, R10, R4, RZ, 0x3c, !PT ;  /* 0x000000040a0a7212 */ /* 0x000fe400078e3cff */
[----:B--2---:R-:W-:-:S04]  /*2990*/  SEL R0, RZ, 0x1, P0 ;  /* 0x00000001ff007807 */ /* 0x004fc80000000000 */
[----:B------:R-:W-:Y:S01]  /*29a0*/  LOP3.LUT R9, R9, R0, RZ, 0x3c, !PT ;  /* 0x0000000009097212 */ /* 0x000fe200078e3cff */
[----:B------:R-:W-:Y:S06]  /*29b0*/  @P3 BRA `(.L_x_45) ;  /* 0xfffffffc002c3947 */ /* 0x000fec000383ffff */
[----:B------:R-:W-:Y:S01]  /*29c0*/  ULEA UR5, UR6, UR37, 0x3 ;  /* 0x0000002506057291 */ /* 0x000fe2000f8e18ff */
[----:B------:R-:W-:-:S08]  /*29d0*/  SHF.L.U32 R2, R12, 0x1f, RZ ;  /* 0x0000001f0c027819 */ /* 0x000fd000000006ff */
[----:B------:R-:W1:Y:S02]  /*29e0*/  SYNCS.PHASECHK.TRANS64 P0, [UR5+0xb0], R2 ;  /* 0x0000b002ff0075a7 */ /* 0x000e640008001005 */
[----:B-1----:R-:W-:Y:S05]  /*29f0*/  @P0 BRA `(.L_x_46) ;  /* 0x0000000000080947 */ /* 0x002fea0003800000 */
[----:B------:R-:W1:Y:S02]  /*2a00*/  SYNCS.PHASECHK.TRANS64.TRYWAIT P0, [UR5+0xb0], R2 ;  /* 0x0000b002ff0075a7 */ /* 0x000e640008001105 */
[----:B-1----:R-:W-:Y:S05]  /*2a10*/  @!P0 BRA `(.L_x_47) ;  /* 0x0000006800608947 */ /* 0x002fea0003800000 */
.L_x_46:
[----:B------:R-:W-:-:S04]  /*2a20*/  UIADD3 UR4, UPT, UPT, UR6, 0x1, URZ ;  /* 0x0000000106047890 */ /* 0x000fc8000fffe0ff */
[----:B------:R-:W-:-:S04]  /*2a30*/  UISETP.NE.AND UP0, UPT, UR4, 0x2, UPT ;  /* 0x000000020400788c */ /* 0x000fc8000bf05270 */
[----:B------:R-:W-:Y:S02]  /*2a40*/  USEL UR7, URZ, 0x1, UP0 ;  /* 0x00000001ff077887 */ /* 0x000fe40008000000 */
[----:B------:R-:W-:-:S04]  /*2a50*/  USEL UR4, UR4, URZ, UP0 ;  /* 0x000000ff04047287 */ /* 0x000fc80008000000 */
[----:B------:R-:W-:Y:S01]  /*2a60*/  ULEA UR4, UR4, UR37, 0x3 ;  /* 0x0000002504047291 */ /* 0x000fe2000f8e18ff */
[----:B-1----:R-:W-:-:S04]  /*2a70*/  LOP3.LUT R2, R12, UR7, RZ, 0x3c, !PT ;  /* 0x000000070c027c12 */ /* 0x002fc8000f8e3cff */
[----:B------:R-:W-:-:S04]  /*2a80*/  SHF.L.U32 R0, R2, 0x1f, RZ ;  /* 0x0000001f02007819 */ /* 0x000fc800000006ff */
[----:B------:R-:W1:Y:S02]  /*2a90*/  SYNCS.PHASECHK.TRANS64 P0, [UR4+0xb0], R0 ;  /* 0x0000b000ff0075a7 */ /* 0x000e640008001004 */
[----:B-1----:R-:W-:Y:S05]  /*2aa0*/  @P0 EXIT ;  /* 0x000000000000094d */ /* 0x002fea0003800000 */
[----:B------:R-:W-:Y:S02]  /*2ab0*/  SHF.L.U32 R2, R2, 0x1f, RZ ;  /* 0x0000001f02027819 */ /* 0x000fe400000006ff */
[----:B------:R-:W-:-:S07]  /*2ac0*/  MOV R0, UR4 ;  /* 0x0000000400007c02 */ /* 0x000fce0008000f00 */
.L_x_48:
[----:B-1----:R1:W2:Y:S02]  /*2ad0*/  SYNCS.PHASECHK.TRANS64.TRYWAIT P0, [R0+URZ+0xb0], R2 ;  /* 0x0000b002000075a7 */ /* 0x0022a400080011ff */
[----:B--2---:R-:W-:Y:S05]  /*2ae0*/  @!P0 NANOSLEEP.SYNCS 0x989680 ;  /* 0x009896800000895d */ /* 0x004fea0003900000 */
[----:B------:R-:W2:Y:S02]  /*2af0*/  @!P0 SYNCS.PHASECHK.TRANS64 P0, [R0+URZ+0xb0], R2 ;  /* 0x0000b002000085a7 */ /* 0x000ea400080010ff */
[----:B--2---:R-:W-:Y:S05]  /*2b00*/  @P0 EXIT ;  /* 0x000000000000094d */ /* 0x004fea0003800000 */
[----:B------:R-:W-:Y:S05]  /*2b10*/  BRA `(.L_x_48) ;  /* 0xfffffffc00ec7947 */ /* 0x000fea000383ffff */
.L_x_41:
[----:B------:R-:W-:-:S09]  /*2b20*/  UISETP.NE.AND UP1, UPT, UR8, URZ, UPT ;  /* 0x000000ff0800728c */ /* 0x000fd2000bf25270 */
[----:B------:R-:W-:Y:S05]  /*2b30*/  BRA.U UP1, `(.L_x_49) ;  /* 0x0000000d01947547 */ /* 0x000fea000b800000 */
[----:B------:R-:W-:Y:S01]  /*2b40*/  UMOV UR4, 0x40 ;  /* 0x0000004000047882 */ /* 0x000fe20000000000 */
[----:B------:R-:W-:Y:S01]  /*2b50*/  NOP ;  /* 0x0000000000007918 */ /* 0x000fe20000000000 */
[----:B------:R-:W-:Y:S01]  /*2b60*/  ULEA UR4, UR37, UR4, 0x18 ;  /* 0x0000000425047291 */ /* 0x000fe2000f8ec0ff */
[----:B------:R-:W-:Y:S02]  /*2b70*/  UMOV UR5, 0x400 ;  /* 0x0000040000057882 */ /* 0x000fe40000000000 */
[----:B------:R-:W-:-:S06]  /*2b80*/  ULEA UR37, UR37, UR5, 0x18 ;  /* 0x0000000525257291 */ /* 0x000fcc000f8ec0ff */
[----:B------:R-:W1:Y:S02]  /*2b90*/  LDS.U8 R0, [UR4+0x1c] ;  /* 0x00001c04ff007984 */ /* 0x000e640008000000 */
[----:B-1----:R-:W-:-:S13]  /*2ba0*/  ISETP.NE.AND P0, PT, R0, RZ, PT ;  /* 0x000000ff0000720c */ /* 0x002fda0003f05270 */
[----:B------:R-:W-:Y:S05]  /*2bb0*/  @P0 BRA `(.L_x_50) ;  /* 0x0000000000580947 */ /* 0x000fea0003800000 */
[----:B------:R-:W-:-:S13]  /*2bc0*/  ELECT P0, URZ, PT ;  /* 0x0000000000ff782f */ /* 0x000fda0003800000 */
[----:B------:R-:W-:Y:S05]  /*2bd0*/  @!P0 BRA `(.L_x_51) ;  /* 0x0000000000608947 */ /* 0x000fea0003800000 */
[----:B------:R-:W-:Y:S01]  /*2be0*/  UMOV UR5, 0x10 ;  /* 0x0000001000057882 */ /* 0x000fe20000000000 */
[----:B------:R-:W-:Y:S01]  /*2bf0*/  HFMA2 R0, -RZ, RZ, 0, 5.9604644775390625e-08 ;  /* 0x00000001ff007431 */ /* 0x000fe200000001ff */
[----:B------:R-:W-:-:S03]  /*2c00*/  MOV R2, 0xffff ;  /* 0x0000ffff00027802 */ /* 0x000fc60000000f00 */
[----:B------:R-:W-:Y:S04]  /*2c10*/  DEPBAR.LE SB1, 0x36 ;  /* 0x00009d800000791a */ /* 0x000fe80000000000 */
[----:B------:R-:W1:Y:S02]  /*2c20*/  UTCATOMSWS.FIND_AND_SET.ALIGN UP0, UR5, UR5 ;  /* 0x00000005000575e3 */ /* 0x000e640008000800 */
[----:B-1----:R-:W-:Y:S01]  /*2c30*/  MOV R3, UR5 ;  /* 0x0000000500037c02 */ /* 0x002fe20008000f00 */
[----:B------:R-:W-:Y:S06]  /*2c40*/  BRA.U UP0, `(.L_x_52) ;  /* 0x0000000100187547 */ /* 0x000fec000b800000 */
.L_x_53:
[----:B------:R-:W-:Y:S05]  /*2c50*/  NANOSLEEP 0x64 ;  /* 0x000000640000795d */ /* 0x000fea0003800000 */
[----:B------:R-:W-:-:S05]  /*2c60*/  UMOV UR5, 0x10 ;  /* 0x0000001000057882 */ /* 0x000fca0000000000 */
[----:B------:R-:W-:Y:S04]  /*2c70*/  DEPBAR.LE SB1, 0x36 ;  /* 0x00009d800000791a */ /* 0x000fe80000000000 */
[----:B------:R-:W1:Y:S02]  /*2c80*/  UTCATOMSWS.FIND_AND_SET.ALIGN UP0, UR5, UR5 ;  /* 0x00000005000575e3 */ /* 0x000e640008000800 */
[----:B-1----:R-:W-:Y:S01]  /*2c90*/  MOV R3, UR5 ;  /* 0x0000000500037c02 */ /* 0x002fe20008000f00 */
[----:B------:R-:W-:Y:S05]  /*2ca0*/  BRA.U !UP0, `(.L_x_53) ;  /* 0xfffffffd08e87547 */ /* 0x000fea000b83ffff */
.L_x_52:
[-C--:B------:R-:W-:Y:S02]  /*2cb0*/  SHF.L.U32 R2, R2, R3.reuse, RZ ;  /* 0x0000000302027219 */ /* 0x080fe400000006ff */
[----:B------:R-:W-:Y:S01]  /*2cc0*/  SHF.L.U32 R0, R0, R3, RZ ;  /* 0x0000000300007219 */ /* 0x000fe200000006ff */
[----:B------:R-:W-:Y:S02]  /*2cd0*/  IMAD.SHL.U32 R3, R3, 0x20, RZ ;  /* 0x0000002003037824 */ /* 0x000fe400078e00ff */
[----:B------:R1:W-:Y:S04]  /*2ce0*/  ATOMS.OR RZ, [UR4+0x14], R2 ;  /* 0x00001402ffff798c */ /* 0x0003e8000b000004 */
[----:B------:R1:W-:Y:S04]  /*2cf0*/  ATOMS.OR RZ, [UR4+0x18], R0 ;  /* 0x00001800ffff798c */ /* 0x0003e8000b000004 */
[----:B------:R1:W-:Y:S01]  /*2d00*/  STS [UR37+0x150], R3 ;  /* 0x00015003ff007988 */ /* 0x0003e20008000825 */
[----:B------:R-:W-:Y:S05]  /*2d10*/  BRA `(.L_x_51) ;  /* 0x0000000000107947 */ /* 0x000fea0003800000 */
.L_x_50:
[----:B------:R-:W-:Y:S02]  /*2d20*/  MOV R0, 0xffffffff ;  /* 0xffffffff00007802 */ /* 0x000fe40000000f00 */
[----:B------:R-:W-:-:S03]  /*2d30*/  MOV R2, 0x2d60 ;  /* 0x00002d6000027802 */ /* 0x000fc60000000f00 */
[----:B------:R1:W-:Y:S04]  /*2d40*/  STS [UR37+0x150], R0 ;  /* 0x00015000ff007988 */ /* 0x0003e80008000825 */
[----:B-1-3-5:R-:W-:Y:S05]  /*2d50*/  CALL.REL.NOINC `($__internal_1_$__cuda_sm10x_tcgen05_guardrail_trap_phase_invalid_during_alloc) ;  /* 0x0000006c00a47944 */ /* 0x02afea0003c00000 */
.L_x_51:
[----:B------:R-:W-:Y:S05]  /*2d60*/  WARPSYNC.ALL ;  /* 0x0000000000007948 */ /* 0x000fea0003800000 */
[----:B------:R-:W2:Y:S01]  /*2d70*/  S2UR UR6, SR_CgaCtaId ;  /* 0x00000000000679c3 */ /* 0x000ea20000008800 */
[----:B------:R-:W-:Y:S01]  /*2d80*/  UMOV UR4, 0x400 ;  /* 0x0000040000047882 */ /* 0x000fe20000000000 */
[----:B------:R-:W-:-:S06]  /*2d90*/  NOP ;  /* 0x0000000000007918 */ /* 0x000fcc0000000000 */
[----:B------:R-:W-:Y:S06]  /*2da0*/  BAR.ARV 0x6, 0xa0 ;  /* 0x0182800000007b1d */ /* 0x000fec0000002000 */
[----:B------:R-:W4:Y:S01]  /*2db0*/  LDCU UR7, c[0x0][0x38c] ;  /* 0x00007180ff0777ac */ /* 0x000f220008000800 */
[----:B------:R-:W-:Y:S01]  /*2dc0*/  IMAD.MOV.U32 R11, RZ, RZ, 0x1 ;  /* 0x00000001ff0b7424 */ /* 0x000fe200078e00ff */
[----:B------:R-:W-:Y:S01]  /*2dd0*/  CS2R R8, SRZ ;  /* 0x0000000000087805 */ /* 0x000fe2000001ff00 */
[----:B------:R-:W-:Y:S01]  /*2de0*/  IMAD.MOV.U32 R10, RZ, RZ, RZ ;  /* 0x000000ffff0a7224 */ /* 0x000fe200078e00ff */
[----:B------:R-:W-:Y:S01]  /*2df0*/  UMOV UR18, URZ ;  /* 0x000000ff00127c82 */ /* 0x000fe20008000000 */
[----:B------:R-:W-:Y:S01]  /*2e00*/  UMOV UR17, URZ ;  /* 0x000000ff00117c82 */ /* 0x000fe20008000000 */
[----:B------:R-:W-:Y:S01]  /*2e10*/  UMOV UR22, 0x0 ;  /* 0x0000000000167882 */ /* 0x000fe20000000000 */
[----:B------:R-:W-:Y:S01]  /*2e20*/  UMOV UR23, 0x4400010 ;  /* 0x0440001000177882 */ /* 0x000fe20000000000 */
[----:B------:R-:W-:Y:S01]  /*2e30*/  UMOV UR20, 0x0 ;  /* 0x0000000000147882 */ /* 0x000fe20000000000 */
[----:B------:R-:W-:Y:S01]  /*2e40*/  UMOV UR21, 0x4400010 ;  /* 0x0440001000157882 */ /* 0x000fe20000000000 */
[----:B--2---:R-:W-:Y:S01]  /*2e50*/  ULEA UR6, UR6, UR4, 0x18 ;  /* 0x0000000406067291 */ /* 0x004fe2000f8ec0ff */
[----:B------:R-:W2:Y:S03]  /*2e60*/  LDCU UR4, c[0x0][0x38c] ;  /* 0x00007180ff0477ac */ /* 0x000ea60008000800 */
[----:B------:R-:W-:-:S02]  /*2e70*/  UIADD3 UR11, UPT, UPT, UR6, 0x6400, URZ ;  /* 0x00006400060b7890 */ /* 0x000fc4000fffe0ff */
[----:B----4-:R-:W-:-:S03]  /*2e80*/  UIADD3 UR7, UPT, UPT, UR7, 0x3f, URZ ;  /* 0x0000003f07077890 */ /* 0x010fc6000fffe0ff */
[----:B-1----:R-:W1:Y:S01]  /*2e90*/  LDS R0, [UR6+0x150] ;  /* 0x00015006ff007984 */ /* 0x002e620008000800 */
[----:B------:R-:W-:Y:S02]  /*2ea0*/  UIADD3 UR12, UPT, UPT, UR6, 0xb400, URZ ;  /* 0x0000b400060c7890 */ /* 0x000fe4000fffe0ff */
[----:B------:R-:W-:Y:S02]  /*2eb0*/  USHF.R.S32.HI UR5, URZ, 0x1f, UR7 ;  /* 0x0000001fff057899 */ /* 0x000fe40008011407 */
[----:B------:R-:W-:Y:S02]  /*2ec0*/  USHF.R.U32.HI UR11, URZ, 0x4, UR11 ;  /* 0x00000004ff0b7899 */ /* 0x000fe4000801160b */
[----:B------:R-:W-:Y:S02]  /*2ed0*/  ULEA.HI UR5, UR5, UR7, URZ, 0x6 ;  /* 0x0000000705057291 */ /* 0x000fe4000f8f30ff */
[----:B------:R-:W-:Y:S02]  /*2ee0*/  USHF.R.U32.HI UR12, URZ, 0x4, UR12 ;  /* 0x00000004ff0c7899 */ /* 0x000fe4000801160c */
[----:B------:R-:W-:-:S02]  /*2ef0*/  USHF.R.S32.HI UR5, URZ, 0x6, UR5 ;  /* 0x00000006ff057899 */ /* 0x000fc40008011405 */
[----:B------:R-:W-:Y:S02]  /*2f00*/  ULOP3.LUT UR11, UR11, 0x3fff, URZ, 0xc0, !UPT ;  /* 0x00003fff0b0b7892 */ /* 0x000fe4000f8ec0ff */
[----:B------:R-:W-:Y:S02]  /*2f10*/  UISETP.LT.AND UP0, UPT, UR5, 0x1, UPT ;  /* 0x000000010500788c */ /* 0x000fe4000bf01270 */
[----:B------:R-:W-:Y:S02]  /*2f20*/  ULOP3.LUT UR12, UR12, 0x3fff, URZ, 0xc0, !UPT ;  /* 0x00003fff0c0c7892 */ /* 0x000fe4000f8ec0ff */
[----:B------:R-:W-:Y:S02]  /*2f30*/  USEL UR10, UR5, 0x1, !UP0 ;  /* 0x00000001050a7887 */ /* 0x000fe4000c000000 */
[----:B------:R-:W-:Y:S02]  /*2f40*/  ULOP3.LUT UR11, UR11, 0x10000, URZ, 0xfc, !UPT ;  /* 0x000100000b0b7892 */ /* 0x000fe4000f8efcff */
[----:B------:R-:W-:-:S02]  /*2f50*/  ULOP3.LUT UR12, UR12, 0x10000, URZ, 0xfc, !UPT ;  /* 0x000100000c0c7892 */ /* 0x000fc4000f8efcff */
[----:B------:R-:W-:Y:S02]  /*2f60*/  UIADD3 UR10, UPT, UPT, -UR10, URZ, URZ ;  /* 0x000000ff0a0a7290 */ /* 0x000fe4000fffe1ff */
[----:B--2---:R-:W-:Y:S01]  /*2f70*/  UISETP.GE.AND UP3, UPT, UR4, 0x1, UPT ;  /* 0x000000010400788c */ /* 0x004fe2000bf66270 */
[----:B-1----:R-:W-:-:S15]  /*2f80*/  R2UR UR19, R0 ;  /* 0x00000000001372ca */ /* 0x002fde00000e0000 */
.L_x_60:
[----:B------:R-:W-:Y:S02]  /*2f90*/  LEA R0, R10, UR6, 0x3 ;  /* 0x000000060a007c11 */ /* 0x000fe4000f8e18ff */
[----:B------:R-:W-:Y:S02]  /*2fa0*/  SHF.L.U32 R2, R9, 0x1f, RZ ;  /* 0x0000001f09027819 */ /* 0x000fe400000006ff */
[----:B------:R-:W-:Y:S01]  /*2fb0*/  PLOP3.LUT P0, PT, PT, PT, UP3, 0x80, 0x8 ;  /* 0x000000000008781c */ /* 0x000fe20003f0f038 */
[----:B------:R-:W-:Y:S01]  /*2fc0*/  VIADD R3, R0, 0xb0 ;  /* 0x000000b000037836 */ /* 0x000fe20000000000 */
[----:B-1----:R-:W1:Y:S02]  /*2fd0*/  SYNCS.PHASECHK.TRANS64.TRYWAIT P1, [R0+URZ+0xa0], R2 ;  /* 0x0000a002000075a7 */ /* 0x002e6400080211ff */
[----:B-1--4-:R-:W-:Y:S09]  /*2fe0*/  @!P1 BRA `(.L_x_54) ;  /* 0x0000006400049947 */ /* 0x012ff20003800000 */
.L_x_143:
[----:B------:R-:W-:Y:S01]  /*2ff0*/  LEA R4, R10, UR6, 0x4 ;  /* 0x000000060a047c11 */ /* 0x000fe2000f8e20ff */
[----:B------:R-:W-:Y:S01]  /*3000*/  @UP3 ULEA UR4, UR17, UR6, 0x3 ;  /* 0x0000000611043291 */ /* 0x000fe2000f8e18ff */
[----:B------:R-:W-:Y:S01]  /*3010*/  PLOP3.LUT P2, PT, PT, PT, PT, 0x80, 0x8 ;  /* 0x000000000008781c */ /* 0x000fe20003f4f070 */
[----:B------:R-:W-:Y:S01]  /*3020*/  ULEA UR8, UR18, UR6, 0x3 ;  /* 0x0000000612087291 */ /* 0x000fe2000f8e18ff */
[----:B------:R-:W-:Y:S02]  /*3030*/  PRMT R3, RZ, 0x654, R3 ;  /* 0x00000654ff037816 */ /* 0x000fe40000000003 */
[----:B------:R-:W2:Y:S01]  /*3040*/  LDS.128 R4, [R4+0x130] ;  /* 0x0001300004047984 */ /* 0x000ea20000000c00 */
[----:B-1----:R-:W-:Y:S02]  /*3050*/  @P0 SHF.L.U32 R2, R8, 0x1f, RZ ;  /* 0x0000001f08020819 */ /* 0x002fe400000006ff */
[----:B------:R-:W-:Y:S01]  /*3060*/  SHF.L.U32 R0, R11, 0x1f, RZ ;  /* 0x0000001f0b007819 */ /* 0x000fe200000006ff */
[----:B------:R-:W-:Y:S01]  /*3070*/  @!PT LDS RZ, [RZ] ;  /* 0x00000000fffff984 */ /* 0x000fe20000000800 */
[----:B------:R-:W-:Y:S01]  /*3080*/  @!PT LDS RZ, [RZ] ;  /* 0x00000000fffff984 */ /* 0x000fe20000000800 */
[----:B------:R-:W-:Y:S01]  /*3090*/  @!PT LDS RZ, [RZ] ;  /* 0x00000000fffff984 */ /* 0x000fe20000000800 */
[----:B------:R-:W-:Y:S01]  /*30a0*/  @!PT LDS RZ, [RZ] ;  /* 0x00000000fffff984 */ /* 0x000fe20000000800 */
[----:B------:R1:W-:Y:S06]  /*30b0*/  MEMBAR.ALL.CTA ;  /* 0x0000000000007992 */ /* 0x0003ec0000008000 */
[----:B-1----:R-:W1:Y:S02]  /*30c0*/  FENCE.VIEW.ASYNC.S ;  /* 0x00000000000073c6 */ /* 0x002e640000000000 */
[----:B-1----:R1:W-:Y:S01]  /*30d0*/  SYNCS.ARRIVE.TRANS64.RED.A1T0 RZ, [R3+URZ], RZ ;  /* 0x000000ff03ff79a7 */ /* 0x0023e200081004ff */
[----:B------:R1:W4:Y:S01]  /*30e0*/  @P0 SYNCS.PHASECHK.TRANS64.TRYWAIT P2, [UR4], R2 ;  /* 0x00000002ff0005a7 */ /* 0x0003220008041104 */
[----:B------:R-:W-:Y:S01]  /*30f0*/  ULEA.HI UR4, UR18, UR18, URZ, 0x1 ;  /* 0x0000001212047291 */ /* 0x000fe2000f8f08ff */
[----:B--2---:R-:W-:-:S03]  /*3100*/  LOP3.LUT P1, RZ, R6, 0x1, RZ, 0xc0, !PT ;  /* 0x0000000106ff7812 */ /* 0x004fc6000782c0ff */
[----:B------:R-:W-:Y:S02]  /*3110*/  USHF.L.U32 UR9, UR4, 0x7, URZ ;  /* 0x0000000704097899 */ /* 0x000fe400080006ff */
[----:B------:R-:W-:Y:S02]  /*3120*/  ULOP3.LUT UR4, UR4, 0xffe, URZ, 0xc0, !UPT ;  /* 0x00000ffe04047892 */ /* 0x000fe4000f8ec0ff */
[----:B------:R-:W-:Y:S02]  /*3130*/  ULOP3.LUT UR9, UR9, 0xffffff00, URZ, 0xc0, !UPT ;  /* 0xffffff0009097892 */ /* 0x000fe4000f8ec0ff */
[----:B------:R-:W-:Y:S02]  /*3140*/  UIADD3 UR4, UPT, UPT, -UR4, UR18, URZ ;  /* 0x0000001204047290 */ /* 0x000fe4000fffe1ff */
[----:B------:R-:W-:Y:S01]  /*3150*/  UIADD3 UR9, UPT, UPT, UR19, UR9, URZ ;  /* 0x0000000913097290 */ /* 0x000fe2000fffe0ff */
[----:B------:R-:W2:Y:S03]  /*3160*/  SYNCS.PHASECHK.TRANS64.TRYWAIT P0, [UR8+0xe0], R0 ;  /* 0x0000e000ff0075a7 */ /* 0x000ea60008001108 */
[----:B------:R-:W-:Y:S01]  /*3170*/  ULEA UR9, UR4, UR9, 0x14 ;  /* 0x0000000904097291 */ /* 0x000fe2000f8ea0ff */
[----:B-12-4-:R-:W-:Y:S11]  /*3180*/  @!P0 BRA `(.L_x_55) ;  /* 0x0000006000b08947 */ /* 0x016ff60003800000 */
.L_x_145:
[----:B------:R-:W-:Y:S01]  /*3190*/  IADD3 R10, PT, PT, R10, 0x1, RZ ;  /* 0x000000010a0a7810 */ /* 0x000fe20007ffe0ff */
[----:B------:R-:W-:Y:S06]  /*31a0*/  BRA.U !UP3, `(.L_x_56) ;  /* 0x000000010b987547 */ /* 0x000fec000b800000 */
[----:B------:R-:W-:Y:S01]  /*31b0*/  UPLOP3.LUT UP4, UPT, UPT, UPT, UPT, 0x40, 0x4 ;  /* 0x000000000004789c */ /* 0x000fe20003f8e870 */
[----:B------:R-:W-:Y:S01]  /*31c0*/  UMOV UR16, UR10 ;  /* 0x0000000a00107c82 */ /* 0x000fe20008000000 */
[----:B------:R-:W-:Y:S01]  /*31d0*/  UMOV UR15, UR5 ;  /* 0x00000005000f7c82 */ /* 0x000fe20008000000 */
[----:B------:R-:W-:-:S08]  /*31e0*/  UMOV UR14, UR17 ;  /* 0x00000011000e7c82 */ /* 0x000fd00008000000 */
.L_x_59:
[----:B------:R-:W-:Y:S02]  /*31f0*/  UIADD3 UR16, UPT, UPT, UR16, 0x1, URZ ;  /* 0x0000000110107890 */ /* 0x000fe4000fffe0ff */
[----:B--2---:R-:W-:Y:S02]  /*3200*/  ULEA UR7, UR14, UR6, 0x3 ;  /* 0x000000060e077291 */ /* 0x004fe4000f8e18ff */
[----:B------:R-:W-:Y:S01]  /*3210*/  UISETP.NE.AND UP0, UPT, UR16, URZ, UPT ;  /* 0x000000ff1000728c */ /* 0x000fe2000bf05270 */
[----:B----4-:R-:W-:Y:S10]  /*3220*/  @P2 BRA `(.L_x_57) ;  /* 0x00000000000c2947 */ /* 0x010ff40003800000 */
[----:B-1----:R-:W-:Y:S04]  /*3230*/  SHF.L.U32 R2, R8, 0x1f, RZ ;  /* 0x0000001f08027819 */ /* 0x002fe800000006ff */
[----:B------:R-:W1:Y:S02]  /*3240*/  SYNCS.PHASECHK.TRANS64.TRYWAIT P0, [UR7], R2 ;  /* 0x00000002ff0075a7 */ /* 0x000e640008001107 */
[----:B-1----:R-:W-:Y:S05]  /*3250*/  @!P0 BRA `(.L_x_58) ;  /* 0x0000006000948947 */ /* 0x002fea0003800000 */
.L_x_57:
[----:B------:R-:W-:Y:S01]  /*3260*/  UISETP.NE.AND UP1, UPT, UR15, 0x1, UPT ;  /* 0x000000010f00788c */ /* 0x000fe2000bf25270 */
[----:B------:R-:W-:Y:S01]  /*3270*/  PLOP3.LUT P2, PT, PT, PT, PT, 0x80, 0x8 ;  /* 0x000000000008781c */ /* 0x000fe20003f4f070 */
[----:B------:R-:W-:Y:S02]  /*3280*/  UIADD3 UR17, UPT, UPT, UR14, 0x1, URZ ;  /* 0x000000010e117890 */ /* 0x000fe4000fffe0ff */
[----:B------:R-:W-:Y:S02]  /*3290*/  ULEA UR24, UR14, UR12, 0xa ;  /* 0x0000000c0e187291 */ /* 0x000fe4000f8e50ff */
[----:B------:R-:W-:Y:S01]  /*32a0*/  UISETP.NE.AND UP2, UPT, UR17, 0x5, UPT ;  /* 0x000000051100788c */ /* 0x000fe2000bf45270 */
[----:B------:R-:W-:Y:S01]  /*32b0*/  PLOP3.LUT P0, PT, PT, PT, UP1, 0x80, 0x8 ;  /* 0x000000000008781c */ /* 0x000fe20003f0f018 */
[----:B------:R-:W-:Y:S02]  /*32c0*/  ULEA UR26, UR14, UR11, 0x8 ;  /* 0x0000000b0e1a7291 */ /* 0x000fe4000f8e40ff */
[----:B------:R-:W-:Y:S02]  /*32d0*/  USEL UR13, URZ, 0x1, UP2 ;  /* 0x00000001ff0d7887 */ /* 0x000fe40009000000 */
[----:B------:R-:W-:Y:S02]  /*32e0*/  USEL UR17, UR17, URZ, UP2 ;  /* 0x000000ff11117287 */ /* 0x000fe40009000000 */
[----:B------:R-:W-:Y:S02]  /*32f0*/  UIADD3 UR30, UPT, UPT, UR24, 0x2, URZ ;  /* 0x00000002181e7890 */ /* 0x000fe4000fffe0ff */
[----:B------:R-:W-:Y:S01]  /*3300*/  @UP1 ULEA UR4, UR17, UR6, 0x3 ;  /* 0x0000000611041291 */ /* 0x000fe2000f8e18ff */
[----:B------:R-:W-:Y:S01]  /*3310*/  LOP3.LUT R8, R8, UR13, RZ, 0x3c, !PT ;  /* 0x0000000d08087c12 */ /* 0x000fe2000f8e3cff */
[----:B------:R-:W-:Y:S02]  /*3320*/  UIADD3 UR28, UPT, UPT, UR26, 0x2, URZ ;  /* 0x000000021a1c7890 */ /* 0x000fe4000fffe0ff */
[----:B------:R-:W-:Y:S01]  /*3330*/  UIADD3 UR7, UPT, UPT, UR7, 0x28, URZ ;  /* 0x0000002807077890 */ /* 0x000fe2000fffe0ff */
[----:B-1----:R-:W-:Y:S01]  /*3340*/  @P0 SHF.L.U32 R0, R8, 0x1f, RZ ;  /* 0x0000001f08000819 */ /* 0x002fe200000006ff */
[----:B------:R-:W-:Y:S01]  /*3350*/  UMOV UR25, 0x80004020 ;  /* 0x8000402000197882 */ /* 0x000fe20000000000 */
[----:B------:R-:W-:Y:S01]  /*3360*/  UMOV UR27, 0x80004020 ;  /* 0x80004020001b7882 */ /* 0x000fe20000000000 */
[----:B------:R-:W-:Y:S01]  /*3370*/  UMOV UR31, 0x80004020 ;  /* 0x80004020001f7882 */ /* 0x000fe20000000000 */
[----:B------:R2:W4:Y:S01]  /*3380*/  @P0 SYNCS.PHASECHK.TRANS64.TRYWAIT P2, [UR4], R0 ;  /* 0x00000000ff0005a7 */ /* 0x0005220008041104 */
[----:B------:R-:W-:Y:S01]  /*3390*/  UIADD3 UR15, UPT, UPT, UR15, -0x1, URZ ;  /* 0xffffffff0f0f7890 */ /* 0x000fe2000fffe0ff */
[----:B------:R2:W-:Y:S01]  /*33a0*/  UTCQMMA gdesc[UR26], gdesc[UR24], tmem[UR9], tmem[UR22], idesc[UR23], UP4 ;  /* 0x00ff16181a0075ea */ /* 0x0005e2000a000309 */
[----:B------:R-:W-:Y:S01]  /*33b0*/  UPLOP3.LUT UP4, UPT, UPT, UPT, UPT, 0x80, 0x8 ;  /* 0x000000000008789c */ /* 0x000fe20003f8f070 */
[----:B------:R-:W-:Y:S01]  /*33c0*/  UMOV UR29, 0x80004020 ;  /* 0x80004020001d7882 */ /* 0x000fe20000000000 */
[----:B------:R-:W-:Y:S01]  /*33d0*/  UMOV UR14, UR17 ;  /* 0x00000011000e7c82 */ /* 0x000fe20008000000 */
[----:B------:R2:W-:Y:S01]  /*33e0*/  UTCQMMA gdesc[UR28], gdesc[UR30], tmem[UR9], tmem[UR20], idesc[UR21], UPT ;  /* 0x00ff141e1c0075ea */ /* 0x0005e2000b800309 */
[----:B------:R2:W-:Y:S01]  /*33f0*/  UTCBAR [UR7], URZ ;  /* 0x000000ff070073e9 */ /* 0x0005e200080000ff */
[----:B------:R-:W-:Y:S06]  /*3400*/  BRA.U UP0, `(.L_x_59) ;  /* 0xfffffffd00787547 */ /* 0x000fec000b83ffff */
.L_x_56:
[----:B------:R-:W-:Y:S01]  /*3410*/  UIADD3 UR18, UPT, UPT, UR18, 0x1, URZ ;  /* 0x0000000112127890 */ /* 0x000fe2000fffe0ff */
[C---:B------:R-:W-:Y:S01]  /*3420*/  ISETP.NE.AND P0, PT, R10.reuse, 0x2, PT ;  /* 0x000000020a00780c */ /* 0x040fe20003f05270 */
[----:B------:R-:W-:Y:S02]  /*3430*/  UIADD3 UR8, UPT, UPT, UR8, 0xc0, URZ ;  /* 0x000000c008087890 */ /* 0x000fe4000fffe0ff */
[----:B------:R-:W-:Y:S01]  /*3440*/  UISETP.NE.AND UP0, UPT, UR18, 0x4, UPT ;  /* 0x000000041200788c */ /* 0x000fe2000bf05270 */
[----:B-12---:R-:W-:Y:S02]  /*3450*/  SEL R0, RZ, 0x1, P0 ;  /* 0x00000001ff007807 */ /* 0x006fe40000000000 */
[----:B------:R-:W-:Y:S01]  /*3460*/  SEL R10, R10, RZ, P0 ;  /* 0x000000ff0a0a7207 */ /* 0x000fe20000000000 */
[----:B------:R-:W-:Y:S01]  /*3470*/  USEL UR4, URZ, 0x1, UP0 ;  /* 0x00000001ff047887 */ /* 0x000fe20008000000 */
[----:B------:R-:W-:Y:S01]  /*3480*/  LOP3.LUT R9, R9, R0, RZ, 0x3c, !PT ;  /* 0x0000000009097212 */ /* 0x000fe200078e3cff */
[----:B------:R-:W-:Y:S01]  /*3490*/  USEL UR18, UR18, URZ, UP0 ;  /* 0x000000ff12127287 */ /* 0x000fe20008000000 */
[----:B------:R1:W-:Y:S03]  /*34a0*/  UTCBAR [UR8], URZ ;  /* 0x000000ff080073e9 */ /* 0x0003e600080000ff */
[----:B------:R-:W-:Y:S01]  /*34b0*/  LOP3.LUT R11, R11, UR4, RZ, 0x3c, !PT ;  /* 0x000000040b0b7c12 */ /* 0x000fe2000f8e3cff */
[----:B------:R-:W-:Y:S07]  /*34c0*/  @P1 BRA `(.L_x_60) ;  /* 0xfffffff800b01947 */ /* 0x000fee000383ffff */
[----:B------:R-:W2:Y:S01]  /*34d0*/  S2UR UR4, SR_CgaCtaId ;  /* 0x00000000000479c3 */ /* 0x000ea20000008800 */
[----:B------:R-:W-:Y:S01]  /*34e0*/  ELECT P0, URZ, PT ;  /* 0x0000000000ff782f */ /* 0x000fe20003800000 */
[----:B------:R-:W-:Y:S01]  /*34f0*/  IMAD.MOV.U32 R0, RZ, RZ, 0x1 ;  /* 0x00000001ff007424 */ /* 0x000fe200078e00ff */
[----:B------:R-:W-:Y:S01]  /*3500*/  UIADD3 UR6, UPT, UPT, UR6, 0xe0, URZ ;  /* 0x000000e006067890 */ /* 0x000fe2000fffe0ff */
[----:B------:R-:W-:Y:S01]  /*3510*/  SHF.L.U32 R2, R11, 0x1f, RZ ;  /* 0x0000001f0b027819 */ /* 0x000fe200000006ff */
[----:B------:R-:W-:-:S03]  /*3520*/  UMOV UR5, 0x40 ;  /* 0x0000004000057882 */ /* 0x000fc60000000000 */
[----:B------:R-:W-:Y:S01]  /*3530*/  UVIRTCOUNT.DEALLOC.SMPOOL 0x80 ;  /* 0x000000800000784c */ /* 0x000fe20000000000 */
[----:B--2---:R-:W-:Y:S02]  /*3540*/  ULEA UR4, UR4, UR5, 0x18 ;  /* 0x0000000504047291 */ /* 0x004fe4000f8ec0ff */
[----:B------:R-:W-:-:S07]  /*3550*/  ULEA UR5, UR18, UR6, 0x3 ;  /* 0x0000000612057291 */ /* 0x000fce000f8e18ff */
[----:B------:R2:W-:Y:S02]  /*3560*/  @P0 STS.U8 [UR4+0x1c], R0 ;  /* 0x00001c00ff000988 */ /* 0x0005e40008000004 */
[----:B------:R-:W3:Y:S02]  /*3570*/  SYNCS.PHASECHK.TRANS64.TRYWAIT P0, [UR5], R2 ;  /* 0x00000002ff0075a7 */ /* 0x000ee40008001105 */
[----:B--23--:R-:W-:Y:S05]  /*3580*/  @!P0 BRA `(.L_x_61) ;  /* 0x0000005c00e08947 */ /* 0x00cfea0003800000 */
.L_x_148:
[----:B------:R-:W-:-:S04]  /*3590*/  UIADD3 UR7, UPT, UPT, UR18, 0x1, URZ ;  /* 0x0000000112077890 */ /* 0x000fc8000fffe0ff */
[----:B------:R-:W-:-:S04]  /*35a0*/  UISETP.NE.AND UP0, UPT, UR7, 0x4, UPT ;  /* 0x000000040700788c */ /* 0x000fc8000bf05270 */
[----:B-1----:R-:W-:Y:S02]  /*35b0*/  USEL UR8, URZ, 0x1, UP0 ;  /* 0x00000001ff087887 */ /* 0x002fe40008000000 */
[----:B------:R-:W-:-:S04]  /*35c0*/  USEL UR7, UR7, URZ, UP0 ;  /* 0x000000ff07077287 */ /* 0x000fc80008000000 */
[----:B------:R-:W-:Y:S01]  /*35d0*/  ULEA UR5, UR7, UR6, 0x3 ;  /* 0x0000000607057291 */ /* 0x000fe2000f8e18ff */
[----:B--2---:R-:W-:-:S04]  /*35e0*/  LOP3.LUT R2, R11, UR8, RZ, 0x3c, !PT ;  /* 0x000000080b027c12 */ /* 0x004fc8000f8e3cff */
[----:B------:R-:W-:-:S04]  /*35f0*/  SHF.L.U32 R3, R2, 0x1f, RZ ;  /* 0x0000001f02037819 */ /* 0x000fc800000006ff */
[----:B------:R-:W1:Y:S02]  /*3600*/  SYNCS.PHASECHK.TRANS64.TRYWAIT P0, [UR5], R3 ;  /* 0x00000003ff0075a7 */ /* 0x000e640008001105 */
[----:B-1----:R-:W-:Y:S05]  /*3610*/  @!P0 BRA `(.L_x_62) ;  /* 0x0000005c00d48947 */ /* 0x002fea0003800000 */
.L_x_150:
        /* <DEDUP_REMOVED lines=9> */
.L_x_152:
[----:B------:R-:W-:-:S04]  /*36b0*/  UIADD3 UR7, UPT, UPT, UR7, 0x1, URZ ;  /* 0x0000000107077890 */ /* 0x000fc8000fffe0ff */
[----:B------:R-:W-:-:S04]  /*36c0*/  UISETP.NE.AND UP0, UPT, UR7, 0x4, UPT ;  /* 0x000000040700788c */ /* 0x000fc8000bf05270 */
[----:B------:R-:W-:Y:S02]  /*36d0*/  USEL UR5, URZ, 0x1, UP0 ;  /* 0x00000001ff057887 */ /* 0x000fe40008000000 */
[----:B------:R-:W-:-:S04]  /*36e0*/  USEL UR7, UR7, URZ, UP0 ;  /* 0x000000ff07077287 */ /* 0x000fc80008000000 */
[----:B------:R-:W-:Y:S01]  /*36f0*/  ULEA UR7, UR7, UR6, 0x3 ;  /* 0x0000000607077291 */ /* 0x000fe2000f8e18ff */
[----:B------:R-:W-:-:S04]  /*3700*/  LOP3.LUT R2, R2, UR5, RZ, 0x3c, !PT ;  /* 0x0000000502027c12 */ /* 0x000fc8000f8e3cff */
[----:B------:R-:W-:-:S04]  /*3710*/  SHF.L.U32 R2, R2, 0x1f, RZ ;  /* 0x0000001f02027819 */ /* 0x000fc800000006ff */
[----:B------:R-:W2:Y:S02]  /*3720*/  SYNCS.PHASECHK.TRANS64.TRYWAIT P0, [UR7], R2 ;  /* 0x00000002ff0075a7 */ /* 0x000ea40008001107 */
[----:B--2---:R-:W-:Y:S05]  /*3730*/  @!P0 BRA `(.L_x_64) ;  /* 0x0000005c00bc8947 */ /* 0x004fea0003800000 */
.L_x_154:
[----:B------:R-:W-:Y:S01]  /*3740*/  NOP ;  /* 0x0000000000007918 */ /* 0x000fe20000000000 */
[----:B-1----:R-:W1:Y:S01]  /*3750*/  LDS R0, [UR4+0x14] ;  /* 0x00001404ff007984 */ /* 0x002e620008000800 */
[----:B------:R-:W-:Y:S01]  /*3760*/  ULOP3.LUT UR6, UR19, 0xffff, URZ, 0xc0, !UPT ;  /* 0x0000ffff13067892 */ /* 0x000fe2000f8ec0ff */
[----:B------:R-:W-:Y:S01]  /*3770*/  UMOV UR8, 0xffff ;  /* 0x0000ffff00087882 */ /* 0x000fe20000000000 */
[----:B------:R-:W-:Y:S02]  /*3780*/  UMOV UR5, 0x1 ;  /* 0x0000000100057882 */ /* 0x000fe40000000000 */
[----:B------:R-:W-:-:S04]  /*3790*/  USHF.R.U32.HI UR6, URZ, 0x5, UR6 ;  /* 0x00000005ff067899 */ /* 0x000fc80008011606 */
[----:B------:R-:W-:Y:S02]  /*37a0*/  USHF.L.U32 UR8, UR8, UR6, URZ ;  /* 0x0000000608087299 */ /* 0x000fe400080006ff */
[----:B------:R-:W-:-:S04]  /*37b0*/  USHF.L.U32 UR5, UR5, UR6, URZ ;  /* 0x0000000605057299 */ /* 0x000fc800080006ff */
[----:B-1----:R-:W-:-:S04]  /*37c0*/  LOP3.LUT R0, R0, UR8, RZ, 0xc0, !PT ;  /* 0x0000000800007c12 */ /* 0x002fc8000f8ec0ff */
[----:B------:R-:W-:-:S13]  /*37d0*/  ISETP.NE.AND P0, PT, R0, UR8, PT ;  /* 0x0000000800007c0c */ /* 0x000fda000bf05270 */
[----:B------:R-:W-:Y:S05]  /*37e0*/  @P0 BRA `(.L_x_65) ;  /* 0x0000000000580947 */ /* 0x000fea0003800000 */
[----:B------:R-:W1:Y:S02]  /*37f0*/  LDS R0, [UR4+0x18] ;  /* 0x00001804ff007984 */ /* 0x000e640008000800 */
[----:B-1----:R-:W-:-:S04]  /*3800*/  LOP3.LUT R0, R0, UR5, RZ, 0xc0, !PT ;  /* 0x0000000500007c12 */ /* 0x002fc8000f8ec0ff */
[----:B------:R-:W-:-:S13]  /*3810*/  ISETP.NE.AND P0, PT, R0, UR5, PT ;  /* 0x0000000500007c0c */ /* 0x000fda000bf05270 */
[----:B------:R-:W-:Y:S05]  /*3820*/  @P0 BRA `(.L_x_66) ;  /* 0x00000000003c0947 */ /* 0x000fea0003800000 */
[----:B------:R-:W1:Y:S01]  /*3830*/  S2R R2, SR_LANEID ;  /* 0x0000000000027919 */ /* 0x000e620000000000 */
[----:B------:R-:W-:Y:S01]  /*3840*/  ULOP3.LUT UR8, URZ, UR8, URZ, 0x33, !UPT ;  /* 0x00000008ff087292 */ /* 0x000fe2000f8e33ff */
[----:B------:R-:W-:Y:S02]  /*3850*/  VOTEU.ANY UR7, UPT, PT ;  /* 0x0000000000077886 */ /* 0x000fe400038e0100 */
[----:B------:R-:W-:-:S03]  /*3860*/  UFLO.U32 UR7, UR7 ;  /* 0x00000007000772bd */ /* 0x000fc600080e0000 */
[----:B------:R-:W-:-:S04]  /*3870*/  IMAD.U32 R0, RZ, RZ, UR8 ;  /* 0x00000008ff007e24 */ /* 0x000fc8000f8e00ff */
[----:B------:R2:W3:Y:S02]  /*3880*/  REDUX UR6, R0 ;  /* 0x00000000000673c4 */ /* 0x0004e40000000000 */
[----:B------:R1:W-:Y:S02]  /*3890*/  UTCATOMSWS.AND URZ, UR8 ;  /* 0x0000000800ff79e3 */ /* 0x0003e40008000000 */
[----:B-1----:R-:W-:Y:S02]  /*38a0*/  ISETP.EQ.U32.AND P0, PT, R2, UR7, PT ;  /* 0x0000000702007c0c */ /* 0x002fe4000bf02070 */
[----:B--2---:R-:W-:Y:S02]  /*38b0*/  LOP3.LUT R0, RZ, UR5, RZ, 0x33, !PT ;  /* 0x00000005ff007c12 */ /* 0x004fe4000f8e33ff */
[----:B---3--:R-:W-:Y:S02]  /*38c0*/  MOV R2, UR6 ;  /* 0x0000000600027c02 */ /* 0x008fe40008000f00 */
[----:B------:R-:W1:Y:S07]  /*38d0*/  REDUX UR5, R0 ;  /* 0x00000000000573c4 */ /* 0x000e6e0000000000 */
[----:B------:R2:W-:Y:S01]  /*38e0*/  @P0 ATOMS.AND RZ, [UR4+0x14], R2 ;  /* 0x00001402ffff098c */ /* 0x0005e2000a800004 */
[----:B-1----:R-:W-:-:S05]  /*38f0*/  IMAD.U32 R0, RZ, RZ, UR5 ;  /* 0x00000005ff007e24 */ /* 0x002fca000f8e00ff */
[----:B------:R2:W-:Y:S01]  /*3900*/  @P0 ATOMS.AND RZ, [UR4+0x18], R0 ;  /* 0x00001800ffff098c */ /* 0x0005e2000a800004 */
[----:B------:R-:W-:Y:S05]  /*3910*/  BRA `(.L_x_67) ;  /* 0x0000000000147947 */ /* 0x000fea0003800000 */
.L_x_66:
[----:B------:R-:W-:Y:S02]  /*3920*/  MOV R2, 0x3940 ;  /* 0x0000394000027802 */ /* 0x000fe40000000f00 */
[----:B----45:R-:W-:Y:S05]  /*3930*/  CALL.REL.NOINC `($__internal_0_$__cuda_sm10x_tcgen05_guardrail_trap_col_being_dealloced_not_returned_by_alloc) ;  /* 0x0000006000a07944 */ /* 0x030fea0003c00000 */
[----:B------:R-:W-:Y:S05]  /*3940*/  BRA `(.L_x_67) ;  /* 0x0000000000087947 */ /* 0x000fea0003800000 */
.L_x_65:
[----:B------:R-:W-:Y:S02]  /*3950*/  MOV R2, 0x3970 ;  /* 0x0000397000027802 */ /* 0x000fe40000000f00 */
[----:B----45:R-:W-:Y:S05]  /*3960*/  CALL.REL.NOINC `($__internal_2_$__cuda_sm10x_tcgen05_guardrail_trap_unallocated_columns_being_dealloced) ;  /* 0x0000006000ac7944 */ /* 0x030fea0003c00000 */
.L_x_67:
[----:B------:R-:W-:Y:S01]  /*3970*/  NOP ;  /* 0x0000000000007918 */ /* 0x000fe20000000000 */
[----:B------:R-:W-:Y:S05]  /*3980*/  EXIT ;  /* 0x000000000000794d */ /* 0x000fea0003800000 */
.L_x_49:
[----:B------:R-:W-:-:S09]  /*3990*/  UISETP.NE.OR UP2, UPT, UR8, 0x3, !UP2 ;  /* 0x000000030800788c */ /* 0x000fd2000d745670 */
[----:B------:R-:W-:Y:S05]  /*39a0*/  BRA.U UP2, `(.L_x_68) ;  /* 0x0000001102087547 */ /* 0x000fea000b800000 */
[----:B------:R-:W1:Y:S01]  /*39b0*/  LDC R0, c[0x0][0xb30] ;  /* 0x0002cc00ff007b82 */ /* 0x000e620000000800 */
[----:B------:R-:W2:Y:S01]  /*39c0*/  LDCU.64 UR8, c[0x0][0x888] ;  /* 0x00011100ff0877ac */ /* 0x000ea20008000a00 */
[----:B------:R-:W-:Y:S02]  /*39d0*/  HFMA2 R27, -RZ, RZ, 0, 0 ;  /* 0x00000000ff1b7431 */ /* 0x000fe400000001ff */
[----:B------:R-:W-:Y:S01]  /*39e0*/  IMAD.MOV.U32 R29, RZ, RZ, 0x1 ;  /* 0x00000001ff1d7424 */ /* 0x000fe200078e00ff */
[----:B------:R-:W-:Y:S01]  /*39f0*/  MOV R25, 0x1000 ;  /* 0x0000100000197802 */ /* 0x000fe20000000f00 */
[----:B------:R-:W4:Y:S01]  /*3a00*/  LDCU.64 UR4, c[0x0][0x890] ;  /* 0x00011200ff0477ac */ /* 0x000f220008000a00 */
[----:B------:R-:W-:Y:S01]  /*3a10*/  IMAD.MOV.U32 R28, RZ, RZ, RZ ;  /* 0x000000ffff1c7224 */ /* 0x000fe200078e00ff */
[----:B------:R-:W3:Y:S01]  /*3a20*/  LDC R24, c[0x0][0x370] ;  /* 0x0000dc00ff187b82 */ /* 0x000ee20000000800 */
[----:B------:R-:W-:Y:S01]  /*3a30*/  UMOV UR7, 0x400 ;  /* 0x0000040000077882 */ /* 0x000fe20000000000 */
[----:B------:R-:W-:-:S02]  /*3a40*/  UPLOP3.LUT UP1, UPT, UPT, UPT, UPT, 0x40, 0x4 ;  /* 0x000000000004789c */ /* 0x000fc40003f2e870 */
[----:B------:R-:W-:-:S04]  /*3a50*/  ULEA UR7, UR37, UR7, 0x18 ;  /* 0x0000000725077291 */ /* 0x000fc8000f8ec0ff */
[----:B------:R-:W3:Y:S01]  /*3a60*/  LDC R3, c[0x0][0xb0c] ;  /* 0x0002c300ff037b82 */ /* 0x000ee20000000800 */
[----:B------:R-:W-:Y:S02]  /*3a70*/  UIADD3 UR13, UPT, UPT, UR7, 0x68, URZ ;  /* 0x00000068070d7890 */ /* 0x000fe4000fffe0ff */
[----:B--2---:R-:W-:Y:S02]  /*3a80*/  UISETP.NE.U32.AND UP2, UPT, UR8, URZ, UPT ;  /* 0x000000ff0800728c */ /* 0x004fe4000bf45070 */
[----:B------:R-:W-:Y:S02]  /*3a90*/  UIADD3 UR33, UPT, UPT, UR7, 0x50, URZ ;  /* 0x0000005007217890 */ /* 0x000fe4000fffe0ff */
[----:B----4-:R-:W-:Y:S01]  /*3aa0*/  UISETP.NE.U32.AND UP3, UPT, UR4, URZ, UPT ;  /* 0x000000ff0400728c */ /* 0x010fe2000bf65070 */
[----:B------:R-:W2:Y:S01]  /*3ab0*/  LDC R18, c[0x0][0xb20] ;  /* 0x0002c800ff127b82 */ /* 0x000ea20000000800 */
[----:B-1----:R-:W-:Y:S01]  /*3ac0*/  ISETP.NE.AND P1, PT, R0, 0x1, PT ;  /* 0x000000010000780c */ /* 0x002fe20003f25270 */
[----:B------:R-:W-:-:S02]  /*3ad0*/  UISETP.NE.AND.EX UP2, UPT, UR9, URZ, UPT, UP2 ;  /* 0x000000ff0900728c */ /* 0x000fc4000bf45320 */
[----:B------:R-:W-:Y:S02]  /*3ae0*/  UIADD3 UR25, UPT, UPT, UR7, 0x58, URZ ;  /* 0x0000005807197890 */ /* 0x000fe4000fffe0ff */
[----:B------:R-:W-:Y:S02]  /*3af0*/  UIADD3 UR17, UPT, UPT, UR7, 0x60, URZ ;  /* 0x0000006007117890 */ /* 0x000fe4000fffe0ff */
[----:B------:R-:W1:Y:S01]  /*3b00*/  LDC.64 R30, c[0x0][0x348] ;  /* 0x0000d200ff1e7b82 */ /* 0x000e620000000a00 */
[----:B------:R-:W-:Y:S02]  /*3b10*/  UPRMT UR13, UR37, 0x654, UR13 ;  /* 0x00000654250d7896 */ /* 0x000fe4000800000d */
[----:B------:R-:W-:-:S05]  /*3b20*/  UISETP.NE.AND.EX UP3, UPT, UR5, URZ, UPT, UP3 ;  /* 0x000000ff0500728c */ /* 0x000fca000bf65330 */
[----:B------:R-:W4:Y:S08]  /*3b30*/  LDC.64 R16, c[0x0][0xb10] ;  /* 0x0002c400ff107b82 */ /* 0x000f300000000a00 */
[----:B------:R-:W1:Y:S08]  /*3b40*/  LDC.64 R6, c[0x0][0xb18] ;  /* 0x0002c600ff067b82 */ /* 0x000e700000000a00 */
[----:B------:R-:W1:Y:S08]  /*3b50*/  LDC.64 R4, c[0x0][0xb28] ;  /* 0x0002ca00ff047b82 */ /* 0x000e700000000a00 */
[----:B--23--:R-:W1:Y:S02]  /*3b60*/  LDC R19, c[0x0][0x374] ;  /* 0x0000dd00ff137b82 */ /* 0x00ce640000000800 */
.L_x_79:
[C---:B------:R-:W-:Y:S02]  /*3b70*/  LEA R0, R28.reuse, UR7, 0x3 ;  /* 0x000000071c007c11 */ /* 0x040fe4000f8e18ff */
[----:B------:R-:W-:Y:S02]  /*3b80*/  SHF.L.U32 R2, R27, 0x1f, RZ ;  /* 0x0000001f1b027819 */ /* 0x000fe400000006ff */
[----:B------:R-:W-:Y:S02]  /*3b90*/  LEA R20, R28, UR7, 0x4 ;  /* 0x000000071c147c11 */ /* 0x000fe4000f8e20ff */
[----:B--2---:R-:W2:Y:S02]  /*3ba0*/  SYNCS.PHASECHK.TRANS64.TRYWAIT P0, [R0+URZ+0xa0], R2 ;  /* 0x0000a002000075a7 */ /* 0x004ea400080011ff */
[----:B--2---:R-:W-:Y:S05]  /*3bb0*/  @!P0 BRA `(.L_x_69) ;  /* 0x0000005800b48947 */ /* 0x004fea0003800000 */
.L_x_155:
[----:B------:R-:W-:Y:S01]  /*3bc0*/  ISETP.GE.AND P0, PT, R40, 0x1, PT ;  /* 0x000000012800780c */ /* 0x000fe20003f06270 */
[----:B------:R-:W3:Y:S01]  /*3bd0*/  LDS.128 R20, [R20+0x130] ;  /* 0x0001300014147984 */ /* 0x000ee20000000c00 */
[----:B--2---:R-:W-:Y:S01]  /*3be0*/  VIADD R0, R0, 0xb0 ;  /* 0x000000b000007836 */ /* 0x004fe20000000000 */
[----:B------:R-:W-:Y:S01]  /*3bf0*/  @!PT LDS RZ, [RZ] ;  /* 0x00000000fffff984 */ /* 0x000fe20000000800 */
[----:B------:R-:W-:Y:S01]  /*3c00*/  @!PT LDS RZ, [RZ] ;  /* 0x00000000fffff984 */ /* 0x000fe20000000800 */
[----:B------:R-:W-:Y:S01]  /*3c10*/  @!PT LDS RZ, [RZ] ;  /* 0x00000000fffff984 */ /* 0x000fe20000000800 */
[----:B------:R-:W-:Y:S01]  /*3c20*/  @!PT LDS RZ, [RZ] ;  /* 0x00000000fffff984 */ /* 0x000fe20000000800 */
[----:B------:R2:W-:Y:S06]  /*3c30*/  MEMBAR.ALL.CTA ;  /* 0x0000000000007992 */ /* 0x0005ec0000008000 */
[----:B--2---:R-:W2:Y:S01]  /*3c40*/  FENCE.VIEW.ASYNC.S ;  /* 0x00000000000073c6 */ /* 0x004ea20000000000 */
[----:B------:R-:W-:Y:S04]  /*3c50*/  PRMT R0, RZ, 0x654, R0 ;  /* 0x00000654ff007816 */ /* 0x000fe80000000000 */
[----:B--2---:R2:W-:Y:S01]  /*3c60*/  SYNCS.ARRIVE.TRANS64.RED.A1T0 RZ, [R0+URZ], RZ ;  /* 0x000000ff00ff79a7 */ /* 0x0045e200081004ff */
[----:B---3--:R-:W-:Y:S11]  /*3c70*/  LOP3.LUT P3, RZ, R22, 0x1, RZ, 0xc0, !PT ;  /* 0x0000000116ff7812 */ /* 0x008ff6000786c0ff */
[----:B------:R-:W-:Y:S02]  /*3c80*/  @!UPT UIADD3 URZ, UPT, UPT, URZ, URZ, URZ ;  /* 0x000000fffffff290 */ /* 0x000fe4000fffe0ff */
[----:B------:R-:W-:Y:S02]  /*3c90*/  @P3 MOV R11, R20 ;  /* 0x00000014000b3202 */ /* 0x000fe40000000f00 */
[----:B------:R-:W-:Y:S01]  /*3ca0*/  @P3 LOP3.LUT R10, R21, 0xffff, RZ, 0xc0, !PT ;  /* 0x0000ffff150a3812 */ /* 0x000fe200078ec0ff */
[----:B--2---:R-:W-:Y:S06]  /*3cb0*/  @!P0 BRA `(.L_x_70) ;  /* 0x0000000000a48947 */ /* 0x004fec0003800000 */
[-C--:B-1----:R-:W-:Y:S01]  /*3cc0*/  IMAD.HI.U32 R0, R19, R7.reuse, RZ ;  /* 0x0000000713007227 */ /* 0x082fe200078e00ff */
[----:B------:R-:W-:Y:S02]  /*3cd0*/  ISETP.NE.AND P0, PT, R6, 0x1, PT ;  /* 0x000000010600780c */ /* 0x000fe40003f05270 */
[----:B------:R-:W-:Y:S01]  /*3ce0*/  ISETP.NE.AND P2, PT, R40, 0x1, PT ;  /* 0x000000012800780c */ /* 0x000fe20003f45270 */
[----:B----4-:R-:W-:Y:S01]  /*3cf0*/  IMAD.HI.U32 R9, R24, R16, RZ ;  /* 0x0000001018097227 */ /* 0x010fe200078e00ff */
[----:B------:R-:W-:Y:S02]  /*3d00*/  SHF.R.U32.HI R0, RZ, R18, R0 ;  /* 0x00000012ff007219 */ /* 0x000fe40000011600 */
[----:B------:R-:W-:Y:S01]  /*3d10*/  ISETP.NE.AND P4, PT, R3, 0x1, PT ;  /* 0x000000010300780c */ /* 0x000fe20003f85270 */
[----:B------:R-:W-:Y:S01]  /*3d20*/  IMAD.HI.U32 R13, R10, R7, RZ ;  /* 0x000000070a0d7227 */ /* 0x000fe200078e00ff */
[----:B------:R-:W-:Y:S02]  /*3d30*/  SHF.R.U32.HI R9, RZ, R17, R9 ;  /* 0x00000011ff097219 */ /* 0x000fe40000011609 */
[----:B------:R-:W-:Y:S01]  /*3d40*/  SEL R0, R19, R0, !P0 ;  /* 0x0000000013007207 */ /* 0x000fe20004000000 */
[----:B------:R-:W-:Y:S01]  /*3d50*/  IMAD.HI.U32 R12, R11, R16, RZ ;  /* 0x000000100b0c7227 */ /* 0x000fe200078e00ff */
[----:B------:R-:W-:Y:S03]  /*3d60*/  SEL R9, R24, R9, !P4 ;  /* 0x0000000918097207 */ /* 0x000fe60006000000 */
[-C--:B------:R-:W-:Y:S01]  /*3d70*/  IMAD.HI.U32 R8, R0, R4.reuse, RZ ;  /* 0x0000000400087227 */ /* 0x080fe200078e00ff */
[----:B------:R-:W-:Y:S03]  /*3d80*/  SHF.R.U32.HI R12, RZ, R17, R12 ;  /* 0x00000011ff0c7219 */ /* 0x000fe6000001160c */
[----:B------:R-:W-:Y:S01]  /*3d90*/  IMAD.HI.U32 R2, R9, R4, RZ ;  /* 0x0000000409027227 */ /* 0x000fe200078e00ff */
[-C--:B------:R-:W-:Y:S02]  /*3da0*/  @P2 SHF.R.U32.HI R0, RZ, R5.reuse, R8 ;  /* 0x00000005ff002219 */ /* 0x080fe40000011608 */
[----:B------:R-:W-:Y:S02]  /*3db0*/  SHF.R.U32.HI R8, RZ, R18, R13 ;  /* 0x00000012ff087219 */ /* 0x000fe4000001160d */
[----:B------:R-:W-:Y:S01]  /*3dc0*/  @P2 SHF.R.U32.HI R9, RZ, R5, R2 ;  /* 0x00000005ff092219 */ /* 0x000fe20000011602 */
[----:B------:R-:W-:Y:S01]  /*3dd0*/  IMAD R0, R40, R0, RZ ;  /* 0x0000000028007224 */ /* 0x000fe200078e02ff */
[----:B------:R-:W-:Y:S02]  /*3de0*/  SEL R8, R10, R8, !P0 ;  /* 0x000000080a087207 */ /* 0x000fe40004000000 */
[----:B------:R-:W-:Y:S01]  /*3df0*/  SEL R2, R11, R12, !P4 ;  /* 0x0000000c0b027207 */ /* 0x000fe20006000000 */
[----:B------:R-:W-:Y:S01]  /*3e00*/  IMAD R12, R40, R9, RZ ;  /* 0x00000009280c7224 */ /* 0x000fe200078e02ff */
[C---:B------:R-:W-:Y:S01]  /*3e10*/  ISETP.GE.AND P0, PT, R8.reuse, R0, PT ;  /* 0x000000000800720c */ /* 0x040fe20003f06270 */
[----:B------:R-:W-:Y:S03]  /*3e20*/  IMAD.HI.U32 R0, R8, R4, RZ ;  /* 0x0000000408007227 */ /* 0x000fe600078e00ff */
[----:B------:R-:W-:Y:S02]  /*3e30*/  ISETP.GE.OR P0, PT, R2, R12, P0 ;  /* 0x0000000c0200720c */ /* 0x000fe40000706670 */
[-C--:B------:R-:W-:Y:S04]  /*3e40*/  SHF.R.U32.HI R0, RZ, R5.reuse, R0 ;  /* 0x00000005ff007219 */ /* 0x080fe80000011600 */
[----:B------:R-:W-:Y:S05]  /*3e50*/  SEL R13, R8, R0, !P2 ;  /* 0x00000000080d7207 */ /* 0x000fea0005000000 */
[----:B------:R-:W-:Y:S02]  /*3e60*/  IMAD.MOV R12, RZ, RZ, -R13 ;  /* 0x000000ffff0c7224 */ /* 0x000fe400078e0a0d */
[----:B------:R-:W-:Y:S04]  /*3e70*/  @!P0 IMAD.HI.U32 R0, R2, R4, RZ ;  /* 0x0000000402008227 */ /* 0x000fe800078e00ff */
[----:B------:R-:W-:Y:S01]  /*3e80*/  IMAD R12, R40, R12, R8 ;  /* 0x0000000c280c7224 */ /* 0x000fe200078e0208 */
[----:B------:R-:W-:Y:S04]  /*3e90*/  @!P0 SHF.R.U32.HI R0, RZ, R5, R0 ;  /* 0x00000005ff008219 */ /* 0x000fe80000011600 */
[----:B------:R-:W-:Y:S04]  /*3ea0*/  @!P0 SEL R0, R2, R0, !P2 ;  /* 0x0000000002008207 */ /* 0x000fe80005000000 */
[----:B------:R-:W-:Y:S01]  /*3eb0*/  @!P0 IADD3 R13, PT, PT, R13, -R0, RZ ;  /* 0x800000000d0d8210 */ /* 0x000fe20007ffe0ff */
[----:B------:R-:W-:Y:S01]  /*3ec0*/  @!P0 IMAD R0, R9, R12, R0 ;  /* 0x0000000c09008224 */ /* 0x000fe200078e0200 */
[----:B------:R-:W-:Y:S01]  /*3ed0*/  IADD3 R9, PT, PT, -R8, RZ, RZ ;  /* 0x000000ff08097210 */ /* 0x000fe20007ffe1ff */
[--C-:B------:R-:W-:Y:S02]  /*3ee0*/  IMAD.MOV R12, RZ, RZ, -R2.reuse ;  /* 0x000000ffff0c7224 */ /* 0x100fe400078e0a02 */
[----:B------:R-:W-:Y:S02]  /*3ef0*/  @!P0 IMAD R8, R13, R40, R2 ;  /* 0x000000280d088224 */ /* 0x000fe400078e0202 */
[----:B------:R-:W-:Y:S02]  /*3f00*/  @!P0 IMAD.MOV.U32 R2, RZ, RZ, R0 ;  /* 0x000000ffff028224 */ /* 0x000fe400078e0000 */
[----:B------:R-:W-:Y:S02]  /*3f10*/  IMAD R11, R3, R12, R11 ;  /* 0x0000000c030b7224 */ /* 0x000fe400078e020b */
[----:B------:R-:W-:Y:S02]  /*3f20*/  IMAD R10, R6, R9, R10 ;  /* 0x00000009060a7224 */ /* 0x000fe400078e020a */
[----:B------:R-:W-:Y:S02]  /*3f30*/  IMAD R11, R2, R3, R11 ;  /* 0x00000003020b7224 */ /* 0x000fe400078e020b */
[----:B------:R-:W-:Y:S02]  /*3f40*/  IMAD R10, R8, R6, R10 ;  /* 0x00000006080a7224 */ /* 0x000fe400078e020a */
.L_x_70:
[----:B------:R-:W-:Y:S05]  /*3f50*/  BRA.U UP1, `(.L_x_71) ;  /* 0x0000000101107547 */ /* 0x000fea000b800000 */
[----:B------:R-:W-:Y:S04]  /*3f60*/  MOV R2, UR6 ;  /* 0x0000000600027c02 */ /* 0x000fe80008000f00 */
[----:B------:R-:W-:Y:S04]  /*3f70*/  SHF.L.U32 R2, R2, 0x1f, RZ ;  /* 0x0000001f02027819 */ /* 0x000fe800000006ff */
[----:B------:R-:W2:Y:S02]  /*3f80*/  SYNCS.PHASECHK.TRANS64.TRYWAIT P0, [UR7+0x98], R2 ;  /* 0x00009802ff0075a7 */ /* 0x000ea40008001107 */
[----:B--2---:R-:W-:Y:S05]  /*3f90*/  @!P0 BRA `(.L_x_72) ;  /* 0x0000005400d08947 */ /* 0x004fea0003800000 */
.L_x_71:
[----:B------:R-:W-:Y:S02]  /*3fa0*/  R2UR UR35, R15 ;  /* 0x000000000f2372ca */ /* 0x000fe400000e0000 */
[----:B------:R-:W-:Y:S02]  /*3fb0*/  R2UR UR34, R14 ;  /* 0x000000000e2272ca */ /* 0x000fe400000e0000 */
[----:B------:R-:W-:Y:S02]  /*3fc0*/  ISETP.NE.U32.AND P2, PT, RZ, UR4, PT ;  /* 0x00000004ff007c0c */ /* 0x000fe4000bf45070 */
[----:B------:R-:W-:Y:S02]  /*3fd0*/  SHF.L.U32 R14, R29, 0x1f, RZ ;  /* 0x0000001f1d0e7819 */ /* 0x000fe400000006ff */
[----:B------:R-:W-:Y:S05]  /*3fe0*/  ISETP.NE.AND.EX P2, PT, RZ, UR5, PT, P2 ;  /* 0x00000005ff007c0c */ /* 0x000fea000bf45320 */
[----:B------:R-:W-:Y:S02]  /*3ff0*/  USHF.L.U32 UR35, UR35, 0x6, URZ ;  /* 0x0000000623237899 */ /* 0x000fe400080006ff */
[----:B------:R-:W-:Y:S01]  /*4000*/  USHF.L.U32 UR34, UR34, 0x8, URZ ;  /* 0x0000000822227899 */ /* 0x000fe200080006ff */
[----:B------:R-:W-:Y:S11]  /*4010*/  BRA.U !UP3, `(.L_x_73) ;  /* 0x000000010b347547 */ /* 0x000ff6000b800000 */
[----:B------:R-:W-:Y:S01]  /*4020*/  UPLOP3.LUT UP0, UPT, UPT, UPT, UP2, 0x80, 0x8 ;  /* 0x000000000008789c */ /* 0x000fe20003f0f020 */
[----:B--2---:R-:W-:Y:S02]  /*4030*/  HFMA2 R0, -RZ, RZ, 0, 5.9604644775390625e-08 ;  /* 0x00000001ff007431 */ /* 0x004fe400000001ff */
[----:B------:R-:W-:Y:S03]  /*4040*/  IMAD.MOV.U32 R96, RZ, RZ, 0x1 ;  /* 0x00000001ff607424 */ /* 0x000fe600078e00ff */
[----:B------:R-:W-:Y:S05]  /*4050*/  PLOP3.LUT P0, PT, PT, PT, UP0, 0x80, 0x8 ;  /* 0x000000000008781c */ /* 0x000fea0003f0f008 */
[----:B------:R-:W2:Y:S01]  /*4060*/  @UP0 LDCU.64 UR10, c[0x0][0x888] ;  /* 0x00011100ff0a07ac */ /* 0x000ea20008000a00 */
[----:B------:R-:W-:Y:S07]  /*4070*/  @UP0 UIMAD UR8, UR36, UR4, URZ ;  /* 0x00000004240802a4 */ /* 0x000fee000f8e02ff */
[----:B------:R-:W-:Y:S01]  /*4080*/  @!P0 PRMT R96, R0, 0x7610, R96 ;  /* 0x0000761000608816 */ /* 0x000fe20000000060 */
[----:B--2---:R-:W-:Y:S03]  /*4090*/  @UP0 UIMAD.WIDE UR10, UR8, 0x4, UR10 ;  /* 0x00000004080a08a5 */ /* 0x004fe6000f8e020a */
[----:B------:R-:W2:Y:S03]  /*40a0*/  @!UP0 LDCU UR8, c[0x0][0x880] ;  /* 0x00011000ff0887ac */ /* 0x000ea60008000800 */
[----:B------:R-:W-:Y:S01]  /*40b0*/  IMAD.U32 R8, RZ, RZ, UR10 ;  /* 0x0000000aff087e24 */ /* 0x000fe2000f8e00ff */
[----:B------:R-:W-:Y:S05]  /*40c0*/  MOV R9, UR11 ;  /* 0x0000000b00097c02 */ /* 0x000fea0008000f00 */
[----:B-----5:R3:W5:Y:S02]  /*40d0*/  @P0 LDG.E R49, desc[UR46][R8.64] ;  /* 0x0000002e08310981 */ /* 0x020764000c1e1900 */
[----:B--23--:R-:W-:Y:S07]  /*40e0*/  @!P0 IMAD.U32 R49, RZ, RZ, UR8 ;  /* 0x00000008ff318e24 */ /* 0x00cfee000f8e00ff */
.L_x_73:
[----:B-----5:R-:W-:Y:S01]  /*40f0*/  @!P2 FSETP.EQ.AND P0, PT, R49, RZ, PT ;  /* 0x000000ff3100a20b */ /* 0x020fe20003f02000 */
[----:B------:R-:W-:Y:S01]  /*4100*/  @!UPT UIADD3 URZ, UPT, UPT, URZ, URZ, URZ ;  /* 0x000000fffffff290 */ /* 0x000fe2000fffe0ff */
[----:B------:R-:W-:Y:S11]  /*4110*/  @!P2 BRA `(.L_x_74) ;  /* 0x000000000014a947 */ /* 0x000ff60003800000 */
[----:B------:R-:W-:Y:S02]  /*4120*/  LOP3.LUT P2, RZ, R96, 0xff, RZ, 0xc0, !PT ;  /* 0x000000ff60ff7812 */ /* 0x000fe4000784c0ff */
[----:B------:R-:W-:Y:S04]  /*4130*/  PLOP3.LUT P0, PT, PT, PT, UP0, 0x80, 0x8 ;  /* 0x000000000008781c */ /* 0x000fe80003f0f008 */
[----:B------:R-:W-:Y:S07]  /*4140*/  PLOP3.LUT P0, PT, P0, PT, PT, 0x8, 0x80 ;  /* 0x000000000080781c */ /* 0x000fee000070e170 */
[----:B------:R-:W-:Y:S11]  /*4150*/  @P2 FSETP.EQ.AND P0, PT, R49, RZ, PT ;  /* 0x000000ff3100220b */ /* 0x000ff60003f02000 */
[----:B------:R-:W-:Y:S02]  /*4160*/  @!UPT UIADD3 URZ, UPT, UPT, URZ, URZ, URZ ;  /* 0x000000fffffff290 */ /* 0x000fe4000fffe0ff */
.L_x_74:
[----:B------:R-:W3:Y:S01]  /*4170*/  SYNCS.PHASECHK.TRANS64.TRYWAIT P2, [UR7+0x70], R14 ;  /* 0x0000700eff0075a7 */ /* 0x000ee20008041107 */
[----:B------:R-:W-:Y:S04]  /*4180*/  ELECT P4, URZ, PT ;  /* 0x0000000000ff782f */ /* 0x000fe80003880000 */
[----:B------:R-:W-:Y:S11]  /*4190*/  PLOP3.LUT P4, PT, P0, P4, PT, 0xf2, 0x2f ;  /* 0x00000000002f781c */ /* 0x000ff60000789e72 */
[----:B------:R-:W-:Y:S02]  /*41a0*/  @!UPT UIADD3 URZ, UPT, UPT, URZ, URZ, URZ ;  /* 0x000000fffffff290 */ /* 0x000fe4000fffe0ff */
[----:B-1----:R-:W-:Y:S05]  /*41b0*/  @!P4 IADD3 R8, P0, PT, R30, 0x580, RZ ;  /* 0x000005801e08c810 */ /* 0x002fea0007f1e0ff */
[----:B--2---:R-:W-:Y:S01]  /*41c0*/  @!P4 IMAD.X R2, RZ, RZ, R31, P0 ;  /* 0x000000ffff02c224 */ /* 0x004fe200000e061f */
[----:B---3--:R-:W-:Y:S07]  /*41d0*/  @!P2 BRA `(.L_x_75) ;  /* 0x000000540058a947 */ /* 0x008fee0003800000 */
.L_x_158:
[----:B------:R-:W-:Y:S01]  /*41e0*/  @!P4 R2UR UR8, R2 ;  /* 0x000000000208c2ca */ /* 0x000fe200000e0000 */
[----:B------:R-:W-:Y:S01]  /*41f0*/  VOTEU.ALL UP1, P4 ;  /* 0x0000000000ff7886 */ /* 0x000fe20002020000 */
[----:B------:R-:W-:Y:S01]  /*4200*/  @!P4 R2UR UR9, R8 ;  /* 0x000000000809c2ca */ /* 0x000fe200000e0000 */
[----:B-1----:R-:W-:Y:S01]  /*4210*/  @!P4 IMAD.MOV.U32 R0, RZ, RZ, 0x1000 ;  /* 0x00001000ff00c424 */ /* 0x002fe200078e00ff */
[----:B------:R-:W-:Y:S01]  /*4220*/  UMOV UR10, 0x0 ;  /* 0x00000000000a7882 */ /* 0x000fe20000000000 */
[----:B------:R-:W-:Y:S01]  /*4230*/  UMOV UR11, 0x10000000 ;  /* 0x10000000000b7882 */ /* 0x000fe20000000000 */
[----:B------:R-:W-:Y:S01]  /*4240*/  @!UP1 UIADD3 UR32, UPT, UPT, UR7, 0x200, URZ ;  /* 0x0000020007209890 */ /* 0x000fe2000fffe0ff */
[----:B------:R-:W-:Y:S06]  /*4250*/  VOTEU.ALL UP1, P4 ;  /* 0x0000000000ff7886 */ /* 0x000fec0002020000 */
[----:B------:R-:W-:Y:S01]  /*4260*/  IMAD.U32 R9, RZ, RZ, UR8 ;  /* 0x00000008ff097e24 */ /* 0x000fe2000f8e00ff */
[----:B------:R-:W-:Y:S01]  /*4270*/  UPRMT UR8, UR37, 0x654, UR33 ;  /* 0x0000065425087896 */ /* 0x000fe20008000021 */
[----:B------:R-:W-:Y:S03]  /*4280*/  IMAD.U32 R8, RZ, RZ, UR9 ;  /* 0x00000009ff087e24 */ /* 0x000fe6000f8e00ff */
[----:B------:R-:W-:Y:S02]  /*4290*/  @!P4 R2UR UR15, R9 ;  /* 0x00000000090fc2ca */ /* 0x000fe400000e0000 */
[----:B------:R-:W-:Y:S02]  /*42a0*/  @!P4 R2UR UR14, R8 ;  /* 0x00000000080ec2ca */ /* 0x000fe400000e0000 */
[----:B------:R-:W-:Y:S05]  /*42b0*/  @!P4 IADD3 R8, P0, PT, R30, 0x580, RZ ;  /* 0x000005801e08c810 */ /* 0x000fea0007f1e0ff */
[----:B------:R-:W-:Y:S06]  /*42c0*/  @!P4 IMAD.X R2, RZ, RZ, R31, P0 ;  /* 0x000000ffff02c224 */ /* 0x000fec00000e061f */
[----:B------:R1:W-:Y:S01]  /*42d0*/  @!UP1 UTMALDG.3D [UR32], [UR14], desc[UR10] ;  /* 0x00000a200e0095b4 */ /* 0x0003e20008011000 */
[----:B------:R1:W-:Y:S01]  /*42e0*/  @!P4 SYNCS.ARRIVE.TRANS64.RED.A0TR RZ, [UR7+0x50], R0 ;  /* 0x00005000ffffc9a7 */ /* 0x0003e20008300407 */
[----:B------:R-:W-:Y:S01]  /*42f0*/  SYNCS.ARRIVE.TRANS64.RED.A1T0 RZ, [UR8], RZ ;  /* 0x000000ffffff79a7 */ /* 0x000fe20008100408 */
[----:B------:R-:W2:Y:S02]  /*4300*/  SYNCS.PHASECHK.TRANS64.TRYWAIT P2, [UR7+0x78], R14 ;  /* 0x0000780eff0075a7 */ /* 0x000ea40008041107 */
[----:B-12---:R-:W-:Y:S05]  /*4310*/  @!P2 BRA `(.L_x_76) ;  /* 0x000000540020a947 */ /* 0x006fea0003800000 */
.L_x_160:
[----:B------:R-:W-:Y:S01]  /*4320*/  @!P4 R2UR UR8, R2 ;  /* 0x000000000208c2ca */ /* 0x000fe200000e0000 */
[----:B------:R-:W-:Y:S01]  /*4330*/  VOTEU.ALL UP1, P4 ;  /* 0x0000000000ff7886 */ /* 0x000fe20002020000 */
[----:B------:R-:W-:Y:S01]  /*4340*/  @!P4 R2UR UR9, R8 ;  /* 0x000000000809c2ca */ /* 0x000fe200000e0000 */
[----:B-1----:R-:W-:Y:S01]  /*4350*/  @!P4 IMAD.MOV.U32 R0, RZ, RZ, 0x1000 ;  /* 0x00001000ff00c424 */ /* 0x002fe200078e00ff */
[----:B------:R-:W-:Y:S01]  /*4360*/  UMOV UR10, 0x0 ;  /* 0x00000000000a7882 */ /* 0x000fe20000000000 */
[----:B------:R-:W-:Y:S01]  /*4370*/  UMOV UR11, 0x10000000 ;  /* 0x10000000000b7882 */ /* 0x000fe20000000000 */
[----:B------:R-:W-:Y:S02]  /*4380*/  @!UP1 UIADD3 UR26, UPT, UPT, UR34, 0x40, URZ ;  /* 0x00000040221a9890 */ /* 0x000fe4000fffe0ff */
[----:B------:R-:W-:Y:S01]  /*4390*/  @!UP1 UIADD3 UR24, UPT, UPT, UR7, 0x1200, URZ ;  /* 0x0000120007189890 */ /* 0x000fe2000fffe0ff */
[----:B------:R-:W-:Y:S01]  /*43a0*/  VOTEU.ALL UP1, P4 ;  /* 0x0000000000ff7886 */ /* 0x000fe20002020000 */
[----:B------:R-:W-:Y:S01]  /*43b0*/  UMOV UR27, UR35 ;  /* 0x00000023001b7c82 */ /* 0x000fe20008000000 */
[----:B------:R-:W-:Y:S02]  /*43c0*/  UMOV UR28, UR36 ;  /* 0x00000024001c7c82 */ /* 0x000fe40008000000 */
        /* <DEDUP_REMOVED lines=12> */
.L_x_162:
[----:B------:R-:W2:Y:S01]  /*4490*/  LDC.64 R12, c[0x0][0xb18] ;  /* 0x0002c600ff0c7b82 */ /* 0x000ea20000000a00 */
[----:B------:R-:W-:Y:S01]  /*44a0*/  @!P4 R2UR UR8, R2 ;  /* 0x000000000208c2ca */ /* 0x000fe200000e0000 */
[----:B------:R-:W-:Y:S01]  /*44b0*/  VOTEU.ALL UP1, P4 ;  /* 0x0000000000ff7886 */ /* 0x000fe20002020000 */
[----:B------:R-:W-:Y:S01]  /*44c0*/  @!P4 R2UR UR9, R8 ;  /* 0x000000000809c2ca */ /* 0x000fe200000e0000 */
[----:B-1----:R-:W-:Y:S01]  /*44d0*/  @!P4 IMAD.MOV.U32 R0, RZ, RZ, 0x1000 ;  /* 0x00001000ff00c424 */ /* 0x002fe200078e00ff */
[----:B------:R-:W-:Y:S03]  /*44e0*/  UMOV UR10, 0x0 ;  /* 0x00000000000a7882 */ /* 0x000fe60000000000 */
[----:B------:R-:W1:Y:S01]  /*44f0*/  @!P1 LDC R2, c[0x0][0xb0c] ;  /* 0x0002c300ff029b82 */ /* 0x000e620000000800 */
[----:B------:R-:W-:Y:S01]  /*4500*/  @!UP1 UIADD3 UR18, UPT, UPT, UR34, 0x80, URZ ;  /* 0x0000008022129890 */ /* 0x000fe2000fffe0ff */
[----:B------:R-:W-:Y:S01]  /*4510*/  @P3 SHF.R.U32.HI R26, RZ, 0x10, R21 ;  /* 0x00000010ff1a3819 */ /* 0x000fe20000011615 */
[----:B------:R-:W-:Y:S01]  /*4520*/  @!UP1 UIADD3 UR16, UPT, UPT, UR7, 0x2200, URZ ;  /* 0x0000220007109890 */ /* 0x000fe2000fffe0ff */
[----:B------:R-:W-:Y:S01]  /*4530*/  VIADD R28, R28, 0x1 ;  /* 0x000000011c1c7836 */ /* 0x000fe20000000000 */
[----:B------:R-:W-:Y:S01]  /*4540*/  VOTEU.ALL UP1, P4 ;  /* 0x0000000000ff7886 */ /* 0x000fe20002020000 */
[----:B------:R-:W-:Y:S01]  /*4550*/  UMOV UR11, 0x10000000 ;  /* 0x10000000000b7882 */ /* 0x000fe20000000000 */
[----:B------:R-:W-:Y:S01]  /*4560*/  UMOV UR19, UR35 ;  /* 0x0000002300137c82 */ /* 0x000fe20008000000 */
[----:B------:R-:W-:Y:S01]  /*4570*/  IMAD.U32 R9, RZ, RZ, UR8 ;  /* 0x00000008ff097e24 */ /* 0x000fe2000f8e00ff */
[----:B------:R-:W-:Y:S01]  /*4580*/  UMOV UR20, UR36 ;  /* 0x0000002400147c82 */ /* 0x000fe20008000000 */
[----:B------:R-:W-:Y:S01]  /*4590*/  IMAD.U32 R8, RZ, RZ, UR9 ;  /* 0x00000009ff087e24 */ /* 0x000fe2000f8e00ff */
[----:B------:R-:W-:Y:S02]  /*45a0*/  UPRMT UR8, UR37, 0x654, UR17 ;  /* 0x0000065425087896 */ /* 0x000fe40008000011 */
[----:B------:R-:W-:Y:S02]  /*45b0*/  @!P4 R2UR UR15, R9 ;  /* 0x00000000090fc2ca */ /* 0x000fe400000e0000 */
[----:B------:R-:W-:Y:S02]  /*45c0*/  @!P4 R2UR UR14, R8 ;  /* 0x00000000080ec2ca */ /* 0x000fe400000e0000 */
[----:B------:R-:W3:Y:S11]  /*45d0*/  LDC.64 R8, c[0x0][0xb10] ;  /* 0x0002c400ff087b82 */ /* 0x000ef60000000a00 */
[----:B------:R1:W-:Y:S01]  /*45e0*/  @!UP1 UTMALDG.3D [UR16], [UR14], desc[UR10] ;  /* 0x00000a100e0095b4 */ /* 0x0003e20008011000 */
[----:B------:R5:W-:Y:S01]  /*45f0*/  @!P4 SYNCS.ARRIVE.TRANS64.RED.A0TR RZ, [UR7+0x60], R0 ;  /* 0x00006000ffffc9a7 */ /* 0x000be20008300407 */
[C---:B---3--:R-:W-:Y:S01]  /*4600*/  @!P1 IMAD.HI.U32 R8, R11.reuse, R8, RZ ;  /* 0x000000080b089227 */ /* 0x048fe200078e00ff */
[----:B--2---:R-:W-:Y:S02]  /*4610*/  @!P1 ISETP.NE.AND P0, PT, R12, 0x1, PT ;  /* 0x000000010c00980c */ /* 0x004fe40003f05270 */
[----:B-1----:R-:W-:Y:S01]  /*4620*/  @!P1 ISETP.NE.AND P2, PT, R2, 0x1, PT ;  /* 0x000000010200980c */ /* 0x002fe20003f45270 */
[----:B------:R-:W-:Y:S01]  /*4630*/  SYNCS.ARRIVE.TRANS64.RED.A1T0 RZ, [UR8], RZ ;  /* 0x000000ffffff79a7 */ /* 0x000fe20008100408 */
[C---:B------:R-:W-:Y:S01]  /*4640*/  @!P1 IMAD.HI.U32 R13, R10.reuse, R13, RZ ;  /* 0x0000000d0a0d9227 */ /* 0x040fe200078e00ff */
[----:B------:R-:W-:Y:S04]  /*4650*/  @!P1 SHF.R.U32.HI R8, RZ, R9, R8 ;  /* 0x00000009ff089219 */ /* 0x000fe80000011608 */
[----:B------:R-:W-:Y:S01]  /*4660*/  @!P1 SEL R8, R11, R8, !P2 ;  /* 0x000000080b089207 */ /* 0x000fe20005000000 */
[----:B------:R-:W1:Y:S01]  /*4670*/  SYNCS.PHASECHK.TRANS64.TRYWAIT P5, [UR7+0x88], R14 ;  /* 0x0000880eff0075a7 */ /* 0x000e6200080a1107 */
[----:B-----5:R-:W2:Y:S02]  /*4680*/  @!P1 LDC R0, c[0x0][0xb20] ;  /* 0x0002c800ff009b82 */ /* 0x020ea40000000800 */
[----:B--2---:R-:W-:Y:S04]  /*4690*/  @!P1 SHF.R.U32.HI R0, RZ, R0, R13 ;  /* 0x00000000ff009219 */ /* 0x004fe8000001160d */
[----:B------:R-:W-:Y:S05]  /*46a0*/  @!P1 SEL R9, R10, R0, !P0 ;  /* 0x000000000a099207 */ /* 0x000fea0004000000 */
[----:B------:R-:W-:Y:S02]  /*46b0*/  @!P1 IMAD.IADD R0, R9, 0x1, -R8 ;  /* 0x0000000109009824 */ /* 0x000fe400078e0a08 */
[----:B------:R-:W-:Y:S02]  /*46c0*/  @!P1 IMAD.IADD R8, R8, 0x1, -R9 ;  /* 0x0000000108089824 */ /* 0x000fe400078e0a09 */
[----:B------:R-:W-:Y:S02]  /*46d0*/  @!P1 IMAD R11, R0, R2, R11 ;  /* 0x00000002000b9224 */ /* 0x000fe400078e020b */
[----:B------:R-:W-:Y:S01]  /*46e0*/  @!P1 IMAD R10, R8, R12, R10 ;  /* 0x0000000c080a9224 */ /* 0x000fe200078e020a */
[----:B-1----:R-:W-:Y:S06]  /*46f0*/  @!P5 BRA `(.L_x_78) ;  /* 0x000000500058d947 */ /* 0x002fec0003800000 */
.L_x_164:
[----:B------:R-:W-:Y:S01]  /*4700*/  @!P4 IADD3 R2, P0, PT, R30, 0x580, RZ ;  /* 0x000005801e02c810 */ /* 0x000fe20007f1e0ff */
[----:B------:R-:W-:Y:S01]  /*4710*/  VOTEU.ALL UP1, P4 ;  /* 0x0000000000ff7886 */ /* 0x000fe20002020000 */
[----:B------:R-:W-:Y:S01]  /*4720*/  UMOV UR18, 0x0 ;  /* 0x0000000000127882 */ /* 0x000fe20000000000 */
[----:B------:R-:W-:Y:S01]  /*4730*/  UMOV UR19, 0x10000000 ;  /* 0x1000000000137882 */ /* 0x000fe20000000000 */
[----:B------:R-:W-:Y:S01]  /*4740*/  @!P4 R2UR UR9, R2 ;  /* 0x000000000209c2ca */ /* 0x000fe200000e0000 */
[----:B-1----:R-:W-:Y:S01]  /*4750*/  @!P4 IMAD.X R0, RZ, RZ, R31, P0 ;  /* 0x000000ffff00c224 */ /* 0x002fe200000e061f */
[----:B------:R-:W-:Y:S01]  /*4760*/  @!UP1 UIADD3 UR10, UPT, UPT, UR34, 0xc0, URZ ;  /* 0x000000c0220a9890 */ /* 0x000fe2000fffe0ff */
[----:B------:R-:W-:Y:S01]  /*4770*/  ISETP.NE.AND P0, PT, R28, 0x2, PT ;  /* 0x000000021c00780c */ /* 0x000fe20003f05270 */
[----:B------:R-:W-:Y:S01]  /*4780*/  UMOV UR11, UR35 ;  /* 0x00000023000b7c82 */ /* 0x000fe20008000000 */
[----:B------:R-:W-:Y:S01]  /*4790*/  UMOV UR12, UR36 ;  /* 0x00000024000c7c82 */ /* 0x000fe20008000000 */
[----:B------:R-:W-:Y:S01]  /*47a0*/  @!P4 R2UR UR8, R0 ;  /* 0x000000000008c2ca */ /* 0x000fe200000e0000 */
[----:B------:R-:W-:Y:S01]  /*47b0*/  IMAD.IADD R14, R10, 0x1, R94 ;  /* 0x000000010a0e7824 */ /* 0x000fe200078e025e */
[----:B------:R-:W-:Y:S01]  /*47c0*/  @P3 R2UR UR36, R26 ;  /* 0x000000001a2432ca */ /* 0x000fe200000e0000 */
[----:B------:R-:W-:Y:S01]  /*47d0*/  IMAD.IADD R15, R11, 0x1, R95 ;  /* 0x000000010b0f7824 */ /* 0x000fe200078e025f */
[----:B------:R-:W-:Y:S02]  /*47e0*/  SEL R0, RZ, 0x1, P0 ;  /* 0x00000001ff007807 */ /* 0x000fe40000000000 */
[----:B------:R-:W-:Y:S01]  /*47f0*/  LOP3.LUT R29, R29, 0x1, RZ, 0x3c, !PT ;  /* 0x000000011d1d7812 */ /* 0x000fe200078e3cff */
[----:B------:R-:W-:Y:S01]  /*4800*/  IMAD.U32 R8, RZ, RZ, UR9 ;  /* 0x00000009ff087e24 */ /* 0x000fe2000f8e00ff */
[----:B------:R-:W-:Y:S01]  /*4810*/  @!UP1 UIADD3 UR9, UPT, UPT, UR7, 0x68, URZ ;  /* 0x0000006807099890 */ /* 0x000fe2000fffe0ff */
[----:B------:R-:W-:Y:S02]  /*4820*/  LOP3.LUT R27, R27, R0, RZ, 0x3c, !PT ;  /* 0x000000001b1b7212 */ /* 0x000fe400078e3cff */
[----:B------:R-:W-:Y:S02]  /*4830*/  SEL R28, R28, RZ, P0 ;  /* 0x000000ff1c1c7207 */ /* 0x000fe40000000000 */
[----:B------:R-:W-:Y:S01]  /*4840*/  IMAD.U32 R9, RZ, RZ, UR8 ;  /* 0x00000008ff097e24 */ /* 0x000fe2000f8e00ff */
[----:B------:R-:W-:Y:S01]  /*4850*/  @!P4 R2UR UR14, R8 ;  /* 0x00000000080ec2ca */ /* 0x000fe200000e0000 */
[----:B------:R-:W-:Y:S01]  /*4860*/  @!UP1 UIADD3 UR8, UPT, UPT, UR7, 0x3200, URZ ;  /* 0x0000320007089890 */ /* 0x000fe2000fffe0ff */
[----:B------:R-:W-:Y:S02]  /*4870*/  VOTEU.ALL UP1, P4 ;  /* 0x0000000000ff7886 */ /* 0x000fe40002020000 */
[----:B------:R-:W-:Y:S11]  /*4880*/  @!P4 R2UR UR15, R9 ;  /* 0x00000000090fc2ca */ /* 0x000ff600000e0000 */
[----:B------:R-:W-:Y:S02]  /*4890*/  @!UPT UIADD3 URZ, UPT, UPT, URZ, URZ, URZ ;  /* 0x000000fffffff290 */ /* 0x000fe4000fffe0ff */
[----:B------:R2:W-:Y:S01]  /*48a0*/  @!UP1 UTMALDG.3D [UR8], [UR14], desc[UR18] ;  /* 0x000012080e0095b4 */ /* 0x0005e20008011000 */
[----:B------:R2:W-:Y:S01]  /*48b0*/  @!P4 SYNCS.ARRIVE.TRANS64.RED.A0TR RZ, [UR7+0x68], R25 ;  /* 0x00006819ffffc9a7 */ /* 0x0005e20008300407 */
[----:B------:R-:W-:Y:S01]  /*48c0*/  UPLOP3.LUT UP1, UPT, UPT, UPT, UPT, 0x80, 0x8 ;  /* 0x000000000008789c */ /* 0x000fe20003f2f070 */
[----:B------:R-:W-:Y:S01]  /*48d0*/  SYNCS.ARRIVE.TRANS64.RED.A1T0 RZ, [UR13], RZ ;  /* 0x000000ffffff79a7 */ /* 0x000fe2000810040d */
[----:B------:R-:W-:Y:S09]  /*48e0*/  @P3 BRA `(.L_x_79) ;  /* 0xfffffff000a03947 */ /* 0x000ff2000383ffff */
[----:B------:R-:W-:-:S04]  /*48f0*/  SHF.L.U32 R2, R29, 0x1f, RZ ;  /* 0x0000001f1d027819 */ /* 0x000fc800000006ff */
[----:B------:R-:W1:Y:S02]  /*4900*/  SYNCS.PHASECHK.TRANS64.TRYWAIT P0, [UR7+0x70], R2 ;  /* 0x00007002ff0075a7 */ /* 0x000e640008001107 */
[----:B-1----:R-:W-:Y:S05]  /*4910*/  @!P0 BRA `(.L_x_80) ;  /* 0x0000004c00e88947 */ /* 0x002fea0003800000 */
.L_x_166:
[----:B------:R-:W3:Y:S02]  /*4920*/  SYNCS.PHASECHK.TRANS64.TRYWAIT P0, [UR7+0x78], R2 ;  /* 0x00007802ff0075a7 */ /* 0x000ee40008001107 */
[----:B---3--:R-:W-:Y:S05]  /*4930*/  @!P0 BRA `(.L_x_81) ;  /* 0x0000004c00f88947 */ /* 0x008fea0003800000 */
.L_x_168:
[----:B------:R-:W3:Y:S02]  /*4940*/  SYNCS.PHASECHK.TRANS64.TRYWAIT P0, [UR7+0x80], R2 ;  /* 0x00008002ff0075a7 */ /* 0x000ee40008001107 */
[----:B---3--:R-:W-:Y:S05]  /*4950*/  @!P0 BRA `(.L_x_82) ;  /* 0x0000005000088947 */ /* 0x008fea0003800000 */
.L_x_170:
[----:B-1----:R-:W-:-:S07]  /*4960*/  MOV R0, UR7 ;  /* 0x0000000700007c02 */ /* 0x002fce0008000f00 */
.L_x_83:
[----:B-1----:R-:W-:-:S04]  /*4970*/  SHF.L.U32 R2, R29, 0x1f, RZ ;  /* 0x0000001f1d027819 */ /* 0x002fc800000006ff */
[----:B------:R1:W3:Y:S03]  /*4980*/  SYNCS.PHASECHK.TRANS64.TRYWAIT P0, [R0+URZ+0x88], R2 ;  /* 0x00008802000075a7 */ /* 0x0002e600080011ff */
[----:B---3--:R-:W-:Y:S05]  /*4990*/  @!P0 NANOSLEEP.SYNCS 0x989680 ;  /* 0x009896800000895d */ /* 0x008fea0003900000 */
[----:B------:R-:W3:Y:S02]  /*49a0*/  @!P0 SYNCS.PHASECHK.TRANS64 P0, [R0+URZ+0x88], R2 ;  /* 0x00008802000085a7 */ /* 0x000ee400080010ff */
[----:B--23--:R-:W-:Y:S05]  /*49b0*/  @P0 EXIT ;  /* 0x000000000000094d */ /* 0x00cfea0003800000 */
[----:B------:R-:W-:Y:S05]  /*49c0*/  BRA `(.L_x_83) ;  /* 0xfffffffc00e87947 */ /* 0x000fea000383ffff */
.L_x_68:
[----:B------:R-:W-:-:S06]  /*49d0*/  UISETP.GE.AND UP1, UPT, UR8, 0x4, UPT ;  /* 0x000000040800788c */ /* 0x000fcc000bf26270 */
[----:B------:R-:W-:-:S13]  /*49e0*/  PLOP3.LUT P0, PT, PT, PT, UP1, 0x80, 0x8 ;  /* 0x000000000008781c */ /* 0x000fda0003f0f018 */
[----:B------:R-:W-:Y:S05]  /*49f0*/  @!P0 EXIT ;  /* 0x000000000000894d */ /* 0x000fea0003800000 */
[----:B------:R-:W-:Y:S01]  /*4a00*/  BAR.SYNC.DEFER_BLOCKING 0x6, 0xa0 ;  /* 0x0182800000007b1d */ /* 0x000fe20000010000 */
[C---:B------:R-:W-:Y:S01]  /*4a10*/  IMAD.SHL.U32 R3, R108.reuse, 0x40, RZ ;  /* 0x000000406c037824 */ /* 0x040fe200078e00ff */
[C---:B------:R-:W-:Y:S01]  /*4a20*/  LOP3.LUT R110, R108.reuse, 0x60, RZ, 0xc0, !PT ;  /* 0x000000606c6e7812 */ /* 0x040fe200078ec0ff */
[C---:B------:R-:W-:Y:S01]  /*4a30*/  IMAD.SHL.U32 R100, R108.reuse, 0x20, RZ ;  /* 0x000000206c647824 */ /* 0x040fe200078e00ff */
[----:B------:R-:W-:Y:S01]  /*4a40*/  CS2R R106, SRZ ;  /* 0x00000000006a7805 */ /* 0x000fe2000001ff00 */
[C---:B------:R-:W-:Y:S01]  /*4a50*/  IMAD.SHL.U32 R4, R108.reuse, 0x2, RZ ;  /* 0x000000026c047824 */ /* 0x040fe200078e00ff */
[----:B------:R-:W-:Y:S02]  /*4a60*/  UMOV UR49, 0x400 ;  /* 0x0000040000317882 */ /* 0x000fe40000000000 */
[----:B------:R-:W1:Y:S01]  /*4a70*/  LDC R99, c[0x0][0x370] ;  /* 0x0000dc00ff637b82 */ /* 0x000e620000000800 */
[----:B------:R-:W-:Y:S01]  /*4a80*/  ULEA UR49, UR37, UR49, 0x18 ;  /* 0x0000003125317291 */ /* 0x000fe2000f8ec0ff */
[----:B------:R-:W-:Y:S01]  /*4a90*/  LOP3.LUT R2, R3, 0x180, RZ, 0xc0, !PT ;  /* 0x0000018003027812 */ /* 0x000fe200078ec0ff */
[----:B------:R-:W-:Y:S01]  /*4aa0*/  IMAD.U32 R46, R108, 0x10000, RZ ;  /* 0x000100006c2e7824 */ /* 0x000fe200078e00ff */
[----:B------:R-:W-:Y:S01]  /*4ab0*/  LOP3.LUT R100, R100, 0xc00, RZ, 0xc0, !PT ;  /* 0x00000c0064647812 */ /* 0x000fe200078ec0ff */
[----:B------:R-:W-:Y:S01]  /*4ac0*/  UIADD3 UR4, UPT, UPT, UR49, 0x4200, URZ ;  /* 0x0000420031047890 */ /* 0x000fe2000fffe0ff */
[----:B------:R-:W-:Y:S01]  /*4ad0*/  LOP3.LUT R4, R2, 0x20, R4, 0xf8, !PT ;  /* 0x0000002002047812 */ /* 0x000fe200078ef804 */
[----:B------:R-:W-:Y:S01]  /*4ae0*/  IMAD.SHL.U32 R2, R108, 0x8, RZ ;  /* 0x000000086c027824 */ /* 0x000fe200078e00ff */
[----:B------:R-:W2:Y:S01]  /*4af0*/  LDC R42, c[0x0][0xb0c] ;  /* 0x0002c300ff2a7b82 */ /* 0x000ea20000000800 */
[----:B------:R-:W-:Y:S01]  /*4b00*/  LOP3.LUT R100, R100, 0x40, R3, 0xf8, !PT ;  /* 0x0000004064647812 */ /* 0x000fe200078ef803 */
[----:B------:R-:W-:Y:S01]  /*4b10*/  IMAD.MOV.U32 R45, RZ, RZ, RZ ;  /* 0x000000ffff2d7224 */ /* 0x000fe200078e00ff */
[----:B------:R-:W-:Y:S01]  /*4b20*/  LOP3.LUT R46, R46, 0x600000, RZ, 0xc0, !PT ;  /* 0x006000002e2e7812 */ /* 0x000fe200078ec0ff */
[----:B------:R-:W-:Y:S01]  /*4b30*/  IMAD.MOV.U32 R112, RZ, RZ, RZ ;  /* 0x000000ffff707224 */ /* 0x000fe200078e00ff */
[----:B------:R-:W-:-:S02]  /*4b40*/  LOP3.LUT R108, R108, 0x2, RZ, 0xc0, !PT ;  /* 0x000000026c6c7812 */ /* 0x000fc400078ec0ff */
[----:B------:R-:W-:Y:S02]  /*4b50*/  CS2R R104, SRZ ;  /* 0x0000000000687805 */ /* 0x000fe4000001ff00 */
[----:B------:R-:W-:Y:S01]  /*4b60*/  LOP3.LUT R2, R4, 0x30, R2, 0x78, !PT ;  /* 0x0000003004027812 */ /* 0x000fe200078e7802 */
[----:B------:R-:W4:Y:S01]  /*4b70*/  LDC R97, c[0x0][0xb20] ;  /* 0x0002c800ff617b82 */ /* 0x000f220000000800 */
[----:B------:R-:W3:Y:S01]  /*4b80*/  LDS R0, [UR49+0x150] ;  /* 0x00015031ff007984 */ /* 0x000ee20008000800 */
[----:B------:R-:W-:Y:S01]  /*4b90*/  LOP3.LUT R100, R100, 0x200, R3, 0xf8, !PT ;  /* 0x0000020064647812 */ /* 0x000fe200078ef803 */
[----:B------:R-:W-:Y:S01]  /*4ba0*/  IMAD.MOV R102, RZ, RZ, -R108 ;  /* 0x000000ffff667224 */ /* 0x000fe200078e0a6c */
[----:B------:R-:W1:Y:S01]  /*4bb0*/  LDCU.64 UR52, c[0x0][0x348] ;  /* 0x00006900ff3477ac */ /* 0x000e620008000a00 */
[----:B------:R-:W-:Y:S01]  /*4bc0*/  IMAD.U32 R109, RZ, RZ, UR4 ;  /* 0x00000004ff6d7e24 */ /* 0x000fe2000f8e00ff */
[----:B------:R-:W-:Y:S02]  /*4bd0*/  LOP3.LUT R100, R100, R2, RZ, 0xfc, !PT ;  /* 0x0000000264647212 */ /* 0x000fe400078efcff */
[----:B------:R-:W1:Y:S01]  /*4be0*/  LDC R41, c[0x0][0xb30] ;  /* 0x0002cc00ff297b82 */ /* 0x000e620000000800 */
[----:B------:R-:W1:Y:S01]  /*4bf0*/  LDCU.64 UR38, c[0x0][0x888] ;  /* 0x00011100ff2677ac */ /* 0x000e620008000a00 */
[----:B------:R-:W1:Y:S06]  /*4c00*/  LDCU.64 UR44, c[0x0][0x890] ;  /* 0x00011200ff2c77ac */ /* 0x000e6c0008000a00 */
[----:B------:R-:W1:Y:S01]  /*4c10*/  LDC.64 R92, c[0x0][0xb10] ;  /* 0x0002c400ff5c7b82 */ /* 0x000e620000000a00 */
[----:B------:R-:W-:-:S07]  /*4c20*/  UIADD3 UR48, UPT, UPT, UR49, 0x200, URZ ;  /* 0x0000020031307890 */ /* 0x000fce000fffe0ff */
[----:B------:R-:W1:Y:S08]  /*4c30*/  LDC.64 R38, c[0x0][0xb18] ;  /* 0x0002c600ff267b82 */ /* 0x000e700000000a00 */
[----:B------:R-:W1:Y:S08]  /*4c40*/  LDC.64 R36, c[0x0][0xb28] ;  /* 0x0002ca00ff247b82 */ /* 0x000e700000000a00 */
[----:B------:R-:W1:Y:S01]  /*4c50*/  LDC.64 R90, c[0x0][0x8b0] ;  /* 0x00022c00ff5a7b82 */ /* 0x000e620000000a00 */
[----:B---3--:R-:W-:-:S07]  /*4c60*/  IMAD.IADD R46, R0, 0x1, R46 ;  /* 0x00000001002e7824 */ /* 0x008fce00078e022e */
[----:B------:R-:W3:Y:S08]  /*4c70*/  LDC.64 R88, c[0x0][0x8a8] ;  /* 0x00022a00ff587b82 */ /* 0x000ef00000000a00 */
[----:B--2-4-:R-:W1:Y:S02]  /*4c80*/  LDC R98, c[0x0][0x374] ;  /* 0x0000dd00ff627b82 */ /* 0x014e640000000800 */
.L_x_125:
[----:B------:R-:W-:Y:S02]  /*4c90*/  LEA R0, R112, UR49, 0x3 ;  /* 0x0000003170007c11 */ /* 0x000fe4000f8e18ff */
[----:B------:R-:W-:Y:S02]  /*4ca0*/  SHF.L.U32 R2, R106, 0x1f, RZ ;  /* 0x0000001f6a027819 */ /* 0x000fe400000006ff */
[----:B------:R-:W-:Y:S02]  /*4cb0*/  LEA R16, R112, UR49, 0x4 ;  /* 0x0000003170107c11 */ /* 0x000fe4000f8e20ff */
[----:B------:R-:W2:Y:S02]  /*4cc0*/  SYNCS.PHASECHK.TRANS64.TRYWAIT P0, [R0+URZ+0xa0], R2 ;  /* 0x0000a002000075a7 */ /* 0x000ea400080011ff */
[----:B-12---:R-:W-:Y:S05]  /*4cd0*/  @!P0 BRA `(.L_x_84) ;  /* 0x0000004c00408947 */ /* 0x006fea0003800000 */
.L_x_171:
[----:B------:R-:W4:Y:S01]  /*4ce0*/  LDC.64 R10, c[0x0][0xb10] ;  /* 0x0002c400ff0a7b82 */ /* 0x000f220000000a00 */
[----:B------:R-:W3:Y:S01]  /*4cf0*/  LDS.128 R16, [R16+0x130] ;  /* 0x0001300010107984 */ /* 0x000ee20000000c00 */
[----:B-1----:R-:W-:Y:S01]  /*4d00*/  ISETP.NE.AND P1, PT, R41, 0x1, PT ;  /* 0x000000012900780c */ /* 0x002fe20003f25270 */
[----:B--2---:R-:W-:Y:S01]  /*4d10*/  VIADD R0, R0, 0xb0 ;  /* 0x000000b000007836 */ /* 0x004fe20000000000 */
[----:B------:R-:W-:Y:S04]  /*4d20*/  ISETP.GE.AND P0, PT, R40, 0x1, PT ;  /* 0x000000012800780c */ /* 0x000fe80003f06270 */
[----:B------:R-:W1:Y:S01]  /*4d30*/  LDC.64 R8, c[0x0][0xb18] ;  /* 0x0002c600ff087b82 */ /* 0x000e620000000a00 */
[----:B------:R-:W-:Y:S01]  /*4d40*/  PRMT R0, RZ, 0x654, R0 ;  /* 0x00000654ff007816 */ /* 0x000fe20000000000 */
[----:B------:R-:W-:Y:S01]  /*4d50*/  @!PT LDS RZ, [RZ] ;  /* 0x00000000fffff984 */ /* 0x000fe20000000800 */
[----:B------:R-:W-:Y:S01]  /*4d60*/  @!PT LDS RZ, [RZ] ;  /* 0x00000000fffff984 */ /* 0x000fe20000000800 */
[----:B------:R-:W-:Y:S01]  /*4d70*/  @!PT LDS RZ, [RZ] ;  /* 0x00000000fffff984 */ /* 0x000fe20000000800 */
[----:B------:R-:W-:Y:S01]  /*4d80*/  @!PT LDS RZ, [RZ] ;  /* 0x00000000fffff984 */ /* 0x000fe20000000800 */
[----:B------:R2:W-:Y:S06]  /*4d90*/  MEMBAR.ALL.CTA ;  /* 0x0000000000007992 */ /* 0x0005ec0000008000 */
[----:B--2---:R-:W2:Y:S01]  /*4da0*/  FENCE.VIEW.ASYNC.S ;  /* 0x00000000000073c6 */ /* 0x004ea20000000000 */
[----:B------:R-:W1:Y:S08]  /*4db0*/  @!P1 LDC R12, c[0x0][0xb20] ;  /* 0x0002c800ff0c9b82 */ /* 0x000e700000000800 */
[----:B------:R-:W1:Y:S01]  /*4dc0*/  @!P1 LDC R7, c[0x0][0xb0c] ;  /* 0x0002c300ff079b82 */ /* 0x000e620000000800 */
[----:B--2---:R2:W-:Y:S01]  /*4dd0*/  SYNCS.ARRIVE.TRANS64.RED.A1T0 RZ, [R0+URZ], RZ ;  /* 0x000000ff00ff79a7 */ /* 0x0045e200081004ff */
[----:B---3--:R-:W-:Y:S04]  /*4de0*/  LOP3.LUT P4, RZ, R18, 0x1, RZ, 0xc0, !PT ;  /* 0x0000000112ff7812 */ /* 0x008fe8000788c0ff */
[----:B------:R-:W-:Y:S09]  /*4df0*/  P2R R111, PR, RZ, 0x10 ;  /* 0x00000010ff6f7803 */ /* 0x000ff20000000000 */
[----:B------:R-:W-:Y:S02]  /*4e00*/  @P4 MOV R44, R16 ;  /* 0x00000010002c4202 */ /* 0x000fe40000000f00 */
[----:B------:R-:W-:Y:S01]  /*4e10*/  @P4 LOP3.LUT R43, R17, 0xffff, RZ, 0xc0, !PT ;  /* 0x0000ffff112b4812 */ /* 0x000fe200078ec0ff */
[----:B--2-4-:R-:W-:Y:S06]  /*4e20*/  @!P0 BRA `(.L_x_85) ;  /* 0x0000000000a48947 */ /* 0x014fec0003800000 */
[----:B------:R-:W-:Y:S01]  /*4e30*/  IMAD.HI.U32 R0, R98, R39, RZ ;  /* 0x0000002762007227 */ /* 0x000fe200078e00ff */
[----:B------:R-:W-:Y:S02]  /*4e40*/  ISETP.NE.AND P0, PT, R38, 0x1, PT ;  /* 0x000000012600780c */ /* 0x000fe40003f05270 */
[----:B------:R-:W-:Y:S01]  /*4e50*/  ISETP.NE.AND P2, PT, R40, 0x1, PT ;  /* 0x000000012800780c */ /* 0x000fe20003f45270 */
[----:B------:R-:W-:Y:S01]  /*4e60*/  IMAD.HI.U32 R4, R99, R92, RZ ;  /* 0x0000005c63047227 */ /* 0x000fe200078e00ff */
[----:B------:R-:W-:Y:S02]  /*4e70*/  SHF.R.U32.HI R0, RZ, R97, R0 ;  /* 0x00000061ff007219 */ /* 0x000fe40000011600 */
[----:B------:R-:W-:Y:S01]  /*4e80*/  ISETP.NE.AND P3, PT, R42, 0x1, PT ;  /* 0x000000012a00780c */ /* 0x000fe20003f65270 */
[----:B------:R-:W-:Y:S01]  /*4e90*/  IMAD.HI.U32 R6, R43, R39, RZ ;  /* 0x000000272b067227 */ /* 0x000fe200078e00ff */
[-C--:B------:R-:W-:Y:S02]  /*4ea0*/  SHF.R.U32.HI R4, RZ, R93.reuse, R4 ;  /* 0x0000005dff047219 */ /* 0x080fe40000011604 */
[----:B------:R-:W-:Y:S01]  /*4eb0*/  SEL R0, R98, R0, !P0 ;  /* 0x0000000062007207 */ /* 0x000fe20004000000 */
[----:B------:R-:W-:Y:S01]  /*4ec0*/  IMAD.HI.U32 R5, R44, R92, RZ ;  /* 0x0000005c2c057227 */ /* 0x000fe200078e00ff */
[----:B------:R-:W-:Y:S03]  /*4ed0*/  SEL R4, R99, R4, !P3 ;  /* 0x0000000463047207 */ /* 0x000fe60005800000 */
[-C--:B------:R-:W-:Y:S01]  /*4ee0*/  IMAD.HI.U32 R3, R0, R36.reuse, RZ ;  /* 0x0000002400037227 */ /* 0x080fe200078e00ff */
[----:B------:R-:W-:Y:S03]  /*4ef0*/  SHF.R.U32.HI R5, RZ, R93, R5 ;  /* 0x0000005dff057219 */ /* 0x000fe60000011605 */
[----:B------:R-:W-:Y:S01]  /*4f00*/  IMAD.HI.U32 R2, R4, R36, RZ ;  /* 0x0000002404027227 */ /* 0x000fe200078e00ff */
[----:B------:R-:W-:Y:S02]  /*4f10*/  @P2 SHF.R.U32.HI R0, RZ, R37, R3 ;  /* 0x00000025ff002219 */ /* 0x000fe40000011603 */
[----:B------:R-:W-:Y:S02]  /*4f20*/  SHF.R.U32.HI R3, RZ, R97, R6 ;  /* 0x00000061ff037219 */ /* 0x000fe40000011606 */
[----:B------:R-:W-:Y:S01]  /*4f30*/  @P2 SHF.R.U32.HI R4, RZ, R37, R2 ;  /* 0x00000025ff042219 */ /* 0x000fe20000011602 */
[----:B------:R-:W-:Y:S01]  /*4f40*/  IMAD R0, R40, R0, RZ ;  /* 0x0000000028007224 */ /* 0x000fe200078e02ff */
[----:B------:R-:W-:Y:S02]  /*4f50*/  SEL R3, R43, R3, !P0 ;  /* 0x000000032b037207 */ /* 0x000fe40004000000 */
[----:B------:R-:W-:Y:S01]  /*4f60*/  SEL R2, R44, R5, !P3 ;  /* 0x000000052c027207 */ /* 0x000fe20005800000 */
[----:B------:R-:W-:Y:S01]  /*4f70*/  IMAD R5, R40, R4, RZ ;  /* 0x0000000428057224 */ /* 0x000fe200078e02ff */
[C---:B------:R-:W-:Y:S01]  /*4f80*/  ISETP.GE.AND P0, PT, R3.reuse, R0, PT ;  /* 0x000000000300720c */ /* 0x040fe20003f06270 */
[C---:B------:R-:W-:Y:S03]  /*4f90*/  IMAD.HI.U32 R0, R3.reuse, R36, RZ ;  /* 0x0000002403007227 */ /* 0x040fe600078e00ff */
[C---:B------:R-:W-:Y:S02]  /*4fa0*/  ISETP.GE.OR P0, PT, R2.reuse, R5, P0 ;  /* 0x000000050200720c */ /* 0x040fe40000706670 */
[----:B------:R-:W-:Y:S04]  /*4fb0*/  SHF.R.U32.HI R0, RZ, R37, R0 ;  /* 0x00000025ff007219 */ /* 0x000fe80000011600 */
[C---:B------:R-:W-:Y:S05]  /*4fc0*/  SEL R6, R3.reuse, R0, !P2 ;  /* 0x0000000003067207 */ /* 0x040fea0005000000 */
        /* <DEDUP_REMOVED lines=14> */
[----:B------:R-:W-:Y:S07]  /*50b0*/  IMAD R43, R3, R38, R43 ;  /* 0x00000026032b7224 */ /* 0x000fee00078e022b */
.L_x_85:
[----:B-1----:R-:W-:Y:S01]  /*50c0*/  @!P1 ISETP.NE.AND P0, PT, R8, 0x1, PT ;  /* 0x000000010800980c */ /* 0x002fe20003f05270 */
[----:B------:R-:W-:Y:S01]  /*50d0*/  @!P1 IMAD.HI.U32 R0, R44, R10, RZ ;  /* 0x0000000a2c009227 */ /* 0x000fe200078e00ff */
[----:B------:R-:W-:Y:S01]  /*50e0*/  @!P1 ISETP.NE.AND P2, PT, R7, 0x1, PT ;  /* 0x000000010700980c */ /* 0x000fe20003f45270 */
[----:B------:R-:W-:Y:S01]  /*50f0*/  ULOP3.LUT UP0, URZ, UR48, 0x1b0, URZ, 0xc0, !UPT ;  /* 0x000001b030ff7892 */ /* 0x000fe2000f80c0ff */
[----:B------:R-:W-:Y:S01]  /*5100*/  R2UR UR42, R15 ;  /* 0x000000000f2a72ca */ /* 0x000fe200000e0000 */
[C---:B------:R-:W-:Y:S01]  /*5110*/  @!P1 IMAD.HI.U32 R2, R43.reuse, R9, RZ ;  /* 0x000000092b029227 */ /* 0x040fe200078e00ff */
[----:B------:R-:W-:Y:S02]  /*5120*/  @!P1 SHF.R.U32.HI R0, RZ, R11, R0 ;  /* 0x0000000bff009219 */ /* 0x000fe40000011600 */
[----:B------:R-:W-:Y:S01]  /*5130*/  R2UR UR41, R14 ;  /* 0x000000000e2972ca */ /* 0x000fe200000e0000 */
[----:B------:R-:W-:Y:S01]  /*5140*/  VIADD R112, R112, 0x1 ;  /* 0x0000000170707836 */ /* 0x000fe20000000000 */
[----:B------:R-:W-:Y:S02]  /*5150*/  @!P1 SHF.R.U32.HI R2, RZ, R12, R2 ;  /* 0x0000000cff029219 */ /* 0x000fe40000011602 */
[----:B------:R-:W-:Y:S02]  /*5160*/  @!P1 SEL R3, R44, R0, !P2 ;  /* 0x000000002c039207 */ /* 0x000fe40005000000 */
[----:B------:R-:W-:Y:S02]  /*5170*/  @!P1 SEL R2, R43, R2, !P0 ;  /* 0x000000022b029207 */ /* 0x000fe40004000000 */
[----:B------:R-:W-:Y:S01]  /*5180*/  @P4 SHF.R.U32.HI R103, RZ, 0x10, R17 ;  /* 0x00000010ff674819 */ /* 0x000fe20000011611 */
[----:B------:R-:W-:Y:S02]  /*5190*/  USHF.L.U32 UR42, UR42, 0x6, URZ ;  /* 0x000000062a2a7899 */ /* 0x000fe400080006ff */
[----:B------:R-:W-:Y:S02]  /*51a0*/  @!P1 IMAD.IADD R0, R2, 0x1, -R3 ;  /* 0x0000000102009824 */ /* 0x000fe400078e0a03 */
[----:B------:R-:W-:Y:S01]  /*51b0*/  @!P1 IMAD.IADD R2, R3, 0x1, -R2 ;  /* 0x0000000103029824 */ /* 0x000fe200078e0a02 */
[----:B------:R-:W-:Y:S01]  /*51c0*/  USHF.L.U32 UR41, UR41, 0x8, URZ ;  /* 0x0000000829297899 */ /* 0x000fe200080006ff */
[----:B------:R-:W-:Y:S02]  /*51d0*/  @!P1 IMAD R44, R0, R7, R44 ;  /* 0x00000007002c9224 */ /* 0x000fe400078e022c */
[----:B------:R-:W-:Y:S01]  /*51e0*/  @!P1 IMAD R43, R2, R8, R43 ;  /* 0x00000008022b9224 */ /* 0x000fe200078e022b */
[----:B------:R-:W-:Y:S08]  /*51f0*/  BRA.U !UP0, `(.L_x_86) ;  /* 0x0000000108407547 */ /* 0x000ff0000b800000 */
[----:B------:R-:W1:Y:S01]  /*5200*/  LDCU.64 UR8, c[0x4][0x88] ;  /* 0x01001100ff0877ac */ /* 0x000e620008000a00 */
[----:B------:R-:W-:Y:S01]  /*5210*/  MOV R3, 0x0 ;  /* 0x0000000000037802 */ /* 0x000fe20000000f00 */
[----:B------:R-:W-:Y:S02]  /*5220*/  HFMA2 R12, -RZ, RZ, 0, 5.9604644775390625e-08 ;  /* 0x00000001ff0c7431 */ /* 0x000fe400000001ff */
[----:B------:R-:W-:Y:S02]  /*5230*/  IMAD.MOV.U32 R8, RZ, RZ, 0x70 ;  /* 0x00000070ff087424 */ /* 0x000fe400078e00ff */
[----:B------:R-:W-:Y:S01]  /*5240*/  IMAD.MOV.U32 R13, RZ, RZ, RZ ;  /* 0x000000ffff0d7224 */ /* 0x000fe200078e00ff */
[----:B------:R-:W2:Y:S01]  /*5250*/  LDCU.64 UR6, c[0x4][0x90] ;  /* 0x01001200ff0677ac */ /* 0x000ea20008000a00 */
[----:B------:R-:W3:Y:S01]  /*5260*/  LDC.64 R2, c[0x4][R3] ;  /* 0x0100000003027b82 */ /* 0x000ee20000000a00 */
[----:B------:R-:W4:Y:S01]  /*5270*/  LDCU.64 UR4, c[0x4][0x8] ;  /* 0x01000100ff0477ac */ /* 0x000f220008000a00 */
[----:B-1----:R-:W-:Y:S01]  /*5280*/  MOV R5, UR9 ;  /* 0x0000000900057c02 */ /* 0x002fe20008000f00 */
[----:B------:R-:W-:Y:S01]  /*5290*/  IMAD.U32 R4, RZ, RZ, UR8 ;  /* 0x00000008ff047e24 */ /* 0x000fe2000f8e00ff */
[----:B--2---:R-:W-:Y:S01]  /*52a0*/  MOV R7, UR7 ;  /* 0x0000000700077c02 */ /* 0x004fe20008000f00 */
[----:B------:R-:W-:Y:S01]  /*52b0*/  IMAD.U32 R6, RZ, RZ, UR6 ;  /* 0x00000006ff067e24 */ /* 0x000fe2000f8e00ff */
[----:B----4-:R-:W-:Y:S01]  /*52c0*/  MOV R11, UR5 ;  /* 0x00000005000b7c02 */ /* 0x010fe20008000f00 */
[----:B------:R-:W-:Y:S02]  /*52d0*/  IMAD.U32 R10, RZ, RZ, UR4 ;  /* 0x00000004ff0a7e24 */ /* 0x000fe4000f8e00ff */
[----:B------:R-:W-:Y:S07]  /*52e0*/  LEPC R20, `(.L_x_86) ;  /* 0x000000001014794e */ /* 0x000fee0000000000 */
[----:B---3-5:R-:W-:Y:S05]  /*52f0*/  CALL.ABS.NOINC R2 ;  /* 0x0000000002007343 */ /* 0x028fea0003c00000 */
.L_x_86:
[----:B------:R-:W-:Y:S01]  /*5300*/  LOP3.LUT P0, RZ, R109, 0x1b0, RZ, 0xc0, !PT ;  /* 0x000001b06dff7812 */ /* 0x000fe2000780c0ff */
[----:B------:R-:W-:Y:S11]  /*5310*/  BSSY.RECONVERGENT B6, `(.L_x_87) ;  /* 0x0000013000067945 */ /* 0x000ff60003800200 */
[----:B------:R-:W-:Y:S01]  /*5320*/  @!UPT UIADD3 URZ, UPT, UPT, URZ, URZ, URZ ;  /* 0x000000fffffff290 */ /* 0x000fe2000fffe0ff */
[----:B------:R-:W-:Y:S05]  /*5330*/  @!P0 BRA `(.L_x_88) ;  /* 0x0000000000408947 */ /* 0x000fea0003800000 */
        /* <DEDUP_REMOVED lines=16> */
.L_x_88:
[----:B------:R-:W-:Y:S05]  /*5440*/  BSYNC.RECONVERGENT B6 ;  /* 0x0000000000067941 */ /* 0x000fea0003800200 */
.L_x_87:
[----:B------:R-:W-:Y:S01]  /*5450*/  ISETP.NE.U32.AND P4, PT, R90, RZ, PT ;  /* 0x000000ff5a00720c */ /* 0x000fe20003f85070 */
[----:B------:R-:W-:Y:S01]  /*5460*/  UISETP.NE.AND UP2, UPT, UR50, URZ, UPT ;  /* 0x000000ff3200728c */ /* 0x000fe2000bf45270 */
[----:B------:R-:W-:Y:S01]  /*5470*/  ISETP.NE.U32.AND P2, PT, RZ, UR38, PT ;  /* 0x00000026ff007c0c */ /* 0x000fe2000bf45070 */
[----:B------:R-:W-:Y:S01]  /*5480*/  UISETP.NE.U32.AND UP1, UPT, UR44, URZ, UPT ;  /* 0x000000ff2c00728c */ /* 0x000fe2000bf25070 */
[----:B------:R-:W-:Y:S01]  /*5490*/  ISETP.NE.AND.EX P4, PT, R91, RZ, PT, P4 ;  /* 0x000000ff5b00720c */ /* 0x000fe20003f85340 */
[----:B------:R-:W-:Y:S01]  /*54a0*/  UPLOP3.LUT UP0, UPT, UPT, UPT, UPT, 0x40, 0x4 ;  /* 0x000000000004789c */ /* 0x000fe20003f0e870 */
[----:B------:R-:W-:Y:S01]  /*54b0*/  ISETP.NE.AND.EX P2, PT, RZ, UR39, PT, P2 ;  /* 0x00000027ff007c0c */ /* 0x000fe2000bf45320 */
[----:B------:R-:W-:Y:S01]  /*54c0*/  UISETP.NE.AND.EX UP1, UPT, UR45, URZ, UPT, UP1 ;  /* 0x000000ff2d00728c */ /* 0x000fe2000bf25310 */
[----:B------:R-:W-:Y:S04]  /*54d0*/  PLOP3.LUT P1, PT, PT, PT, UP2, 0x80, 0x8 ;  /* 0x000000000008781c */ /* 0x000fe80003f2f028 */
[----:B------:R-:W-:Y:S06]  /*54e0*/  @UP2 UPLOP3.LUT UP0, UPT, UPT, UPT, UP1, 0x80, 0x8 ;  /* 0x000000000008289c */ /* 0x000fec0003f0f010 */
[----:B------:R-:W-:Y:S01]  /*54f0*/  PLOP3.LUT P0, PT, PT, PT, UP0, 0x80, 0x8 ;  /* 0x000000000008781c */ /* 0x000fe20003f0f008 */
[----:B------:R-:W-:Y:S01]  /*5500*/  @!UPT UIADD3 URZ, UPT, UPT, URZ, URZ, URZ ;  /* 0x000000fffffff290 */ /* 0x000fe2000fffe0ff */
[----:B------:R-:W-:Y:S11]  /*5510*/  BRA.U !UP1, `(.L_x_89) ;  /* 0x0000000109387547 */ /* 0x000ff6000b800000 */
[----:B------:R-:W-:Y:S01]  /*5520*/  UISETP.NE.U32.AND UP0, UPT, UR38, URZ, UPT ;  /* 0x000000ff2600728c */ /* 0x000fe2000bf05070 */
[----:B------:R-:W-:Y:S02]  /*5530*/  HFMA2 R0, -RZ, RZ, 0, 5.9604644775390625e-08 ;  /* 0x00000001ff007431 */ /* 0x000fe400000001ff */
[----:B------:R-:W-:Y:S01]  /*5540*/  IMAD.MOV.U32 R96, RZ, RZ, 0x1 ;  /* 0x00000001ff607424 */ /* 0x000fe200078e00ff */
[----:B------:R-:W-:Y:S06]  /*5550*/  UISETP.NE.AND.EX UP0, UPT, UR39, URZ, UPT, UP0 ;  /* 0x000000ff2700728c */ /* 0x000fec000bf05300 */
[----:B------:R-:W-:Y:S05]  /*5560*/  PLOP3.LUT P3, PT, PT, PT, UP0, 0x80, 0x8 ;  /* 0x000000000008781c */ /* 0x000fea0003f6f008 */
[----:B------:R-:W1:Y:S01]  /*5570*/  @UP0 LDCU.64 UR6, c[0x0][0x888] ;  /* 0x00011100ff0607ac */ /* 0x000e620008000a00 */
[----:B------:R-:W-:Y:S07]  /*5580*/  @UP0 UIMAD UR4, UR36, UR44, URZ ;  /* 0x0000002c240402a4 */ /* 0x000fee000f8e02ff */
[----:B------:R-:W-:Y:S01]  /*5590*/  @!P3 PRMT R96, R0, 0x7610, R96 ;  /* 0x000076100060b816 */ /* 0x000fe20000000060 */
[----:B-1----:R-:W-:Y:S03]  /*55a0*/  @UP0 UIMAD.WIDE UR6, UR4, 0x4, UR6 ;  /* 0x00000004040608a5 */ /* 0x002fe6000f8e0206 */
[----:B------:R-:W1:Y:S03]  /*55b0*/  @!UP0 LDCU UR4, c[0x0][0x880] ;  /* 0x00011000ff0487ac */ /* 0x000e660008000800 */
[----:B------:R-:W-:Y:S01]  /*55c0*/  IMAD.U32 R2, RZ, RZ, UR6 ;  /* 0x00000006ff027e24 */ /* 0x000fe2000f8e00ff */
[----:B------:R-:W-:Y:S05]  /*55d0*/  MOV R3, UR7 ;  /* 0x0000000700037c02 */ /* 0x000fea0008000f00 */
[----:B-----5:R2:W5:Y:S02]  /*55e0*/  @P3 LDG.E R49, desc[UR46][R2.64] ;  /* 0x0000002e02313981 */ /* 0x020564000c1e1900 */
[----:B-12---:R-:W-:Y:S02]  /*55f0*/  @!P3 IMAD.U32 R49, RZ, RZ, UR4 ;  /* 0x00000004ff31be24 */ /* 0x006fe4000f8e00ff */
.L_x_89:
[----:B------:R-:W-:Y:S05]  /*5600*/  @!P4 BRA `(.L_x_90) ;  /* 0x000000000020c947 */ /* 0x000fea0003800000 */
[----:B------:R-:W-:Y:S04]  /*5610*/  ISETP.NE.U32.AND P3, PT, R88, RZ, PT ;  /* 0x000000ff5800720c */ /* 0x000fe80003f65070 */
[----:B------:R-:W-:Y:S11]  /*5620*/  ISETP.NE.AND.EX P3, PT, R89, RZ, PT, P3 ;  /* 0x000000ff5900720c */ /* 0x000ff60003f65330 */
[----:B------:R-:W-:Y:S02]  /*5630*/  @!UPT UIADD3 URZ, UPT, UPT, URZ, URZ, URZ ;  /* 0x000000fffffff290 */ /* 0x000fe4000fffe0ff */
[----:B------:R-:W1:Y:S01]  /*5640*/  @P3 LDC.64 R2, c[0x0][0x8a8] ;  /* 0x00022a00ff023b82 */ /* 0x000e620000000a00 */
[----:B------:R-:W-:Y:S04]  /*5650*/  @P3 IMAD R0, R90, UR36, RZ ;  /* 0x000000245a003c24 */ /* 0x000fe8000f8e02ff */
[----:B-1----:R-:W-:Y:S05]  /*5660*/  @P3 IMAD.WIDE R2, R0, 0x4, R2 ;  /* 0x0000000400023825 */ /* 0x002fea00078e0202 */
[----:B-----5:R1:W5:Y:S02]  /*5670*/  @P3 LDG.E R47, desc[UR46][R2.64] ;  /* 0x0000002e022f3981 */ /* 0x020364000c1e1900 */
[----:B-1----:R-:W2:Y:S02]  /*5680*/  @!P3 LDC R47, c[0x0][0x8a0] ;  /* 0x00022800ff2fbb82 */ /* 0x002ea40000000800 */
.L_x_90:
[----:B-----5:R-:W-:Y:S01]  /*5690*/  FSETP.NEU.AND P4, PT, R49, RZ, PT ;  /* 0x000000ff3100720b */ /* 0x020fe20003f8d000 */
[----:B------:R-:W-:Y:S01]  /*56a0*/  BSSY B1, `(.L_x_91) ;  /* 0x0000042000017945 */ /* 0x000fe20003800000 */
[----:B------:R-:W-:Y:S01]  /*56b0*/  SEL R5, RZ, 0xffffffff, P2 ;  /* 0xffffffffff057807 */ /* 0x000fe20001000000 */
[----:B------:R-:W-:Y:S01]  /*56c0*/  IMAD.MOV.U32 R115, RZ, RZ, 0x1 ;  /* 0x00000001ff737424 */ /* 0x000fe200078e00ff */
[----:B------:R-:W-:Y:S02]  /*56d0*/  LOP3.LUT P3, RZ, R96, 0xff, RZ, 0xc0, !PT ;  /* 0x000000ff60ff7812 */ /* 0x000fe4000786c0ff */
[----:B------:R-:W-:Y:S02]  /*56e0*/  CS2R R86, SRZ ;  /* 0x0000000000567805 */ /* 0x000fe4000001ff00 */
[----:B------:R-:W-:Y:S02]  /*56f0*/  @P1 SEL R0, RZ, 0xffffffff, P4 ;  /* 0xffffffffff001807 */ /* 0x000fe40002000000 */
[----:B------:R-:W-:Y:S02]  /*5700*/  CS2R R84, SRZ ;  /* 0x0000000000547805 */ /* 0x000fe4000001ff00 */
[----:B------:R-:W-:Y:S02]  /*5710*/  LEA R2, R105, UR49, 0x3 ;  /* 0x0000003169027c11 */ /* 0x000fe4000f8e18ff */
[----:B------:R-:W-:Y:S02]  /*5720*/  CS2R R82, SRZ ;  /* 0x0000000000527805 */ /* 0x000fe4000001ff00 */
[----:B------:R-:W-:Y:S02]  /*5730*/  @P0 SEL R0, R5, R0, !P3 ;  /* 0x0000000005000207 */ /* 0x000fe40005800000 */
[----:B------:R-:W-:Y:S02]  /*5740*/  CS2R R80, SRZ ;  /* 0x0000000000507805 */ /* 0x000fe4000001ff00 */
[----:B------:R-:W-:Y:S02]  /*5750*/  LEA R113, R45, UR49, 0x3 ;  /* 0x000000312d717c11 */ /* 0x000fe4000f8e18ff */
[----:B------:R-:W-:Y:S02]  /*5760*/  @P1 LOP3.LUT R0, R0, 0x1, RZ, 0xc0, !PT ;  /* 0x0000000100001812 */ /* 0x000fe400078ec0ff */
[----:B------:R-:W-:Y:S02]  /*5770*/  SHF.L.U32 R3, R107, 0x1f, RZ ;  /* 0x0000001f6b037819 */ /* 0x000fe400000006ff */
[----:B------:R-:W-:Y:S02]  /*5780*/  ISETP.NE.U32.OR P6, PT, R0, 0x1, !P1 ;  /* 0x000000010000780c */ /* 0x000fe40004fc5470 */
[----:B------:R-:W-:Y:S02]  /*5790*/  PLOP3.LUT P2, PT, PT, PT, UP1, 0x80, 0x8 ;  /* 0x000000000008781c */ /* 0x000fe40003f4f018 */
[----:B------:R-:W-:Y:S02]  /*57a0*/  LEA.HI R48, R45, R45, RZ, 0x1 ;  /* 0x0000002d2d307211 */ /* 0x000fe400078f08ff */
[----:B------:R-:W-:Y:S02]  /*57b0*/  SEL R4, RZ, 0xffffffff, P4 ;  /* 0xffffffffff047807 */ /* 0x000fe40002000000 */
[----:B------:R-:W-:Y:S05]  /*57c0*/  P2R R118, PR, RZ, 0x40 ;  /* 0x00000040ff767803 */ /* 0x000fea0000000000 */
[----:B------:R-:W-:Y:S02]  /*57d0*/  @P6 SHF.L.U32 R0, R104, 0x1f, RZ ;  /* 0x0000001f68006819 */ /* 0x000fe400000006ff */
[----:B------:R-:W-:Y:S02]  /*57e0*/  @P2 SEL R4, R5, R4, !P3 ;  /* 0x0000000405042207 */ /* 0x000fe40005800000 */
[----:B------:R1:W3:Y:S02]  /*57f0*/  @P6 SYNCS.PHASECHK.TRANS64.TRYWAIT P1, [R2+URZ+0x50], R0 ;  /* 0x00005000020065a7 */ /* 0x0002e400080211ff */
[----:B------:R-:W-:Y:S04]  /*5800*/  LOP3.LUT R4, R4, 0x1, RZ, 0xc0, !PT ;  /* 0x0000000104047812 */ /* 0x000fe800078ec0ff */
[----:B------:R-:W-:Y:S04]  /*5810*/  ISETP.NE.U32.AND P5, PT, R4, 0x1, PT ;  /* 0x000000010400780c */ /* 0x000fe80003fa5070 */
[----:B------:R-:W-:Y:S01]  /*5820*/  P2R R116, PR, RZ, 0x20 ;  /* 0x00000020ff747803 */ /* 0x000fe20000000000 */
[----:B------:R4:W2:Y:S01]  /*5830*/  SYNCS.PHASECHK.TRANS64.TRYWAIT P0, [R113+URZ+0xc0], R3 ;  /* 0x0000c003710075a7 */ /* 0x0008a200080011ff */
[C---:B-1----:R-:W-:Y:S01]  /*5840*/  IMAD.SHL.U32 R0, R48.reuse, 0x80, RZ ;  /* 0x0000008030007824 */ /* 0x042fe200078e00ff */
[----:B------:R-:W-:Y:S04]  /*5850*/  LOP3.LUT R48, R48, 0xffe, RZ, 0xc0, !PT ;  /* 0x00000ffe30307812 */ /* 0x000fe800078ec0ff */
[----:B------:R-:W-:Y:S01]  /*5860*/  LOP3.LUT R0, R0, 0xffffff00, RZ, 0xc0, !PT ;  /* 0xffffff0000007812 */ /* 0x000fe200078ec0ff */
[----:B------:R-:W-:Y:S04]  /*5870*/  IMAD.IADD R48, R45, 0x1, -R48 ;  /* 0x000000012d307824 */ /* 0x000fe800078e0a30 */
[----:B------:R-:W-:Y:S04]  /*5880*/  IMAD.IADD R0, R46, 0x1, R0 ;  /* 0x000000012e007824 */ /* 0x000fe800078e0200 */
[----:B------:R-:W-:Y:S01]  /*5890*/  IMAD R48, R48, 0x100000, R0 ;  /* 0x0010000030307824 */ /* 0x000fe200078e0200 */
[----:B---3--:R-:W-:Y:S01]  /*58a0*/  @P6 SEL R115, RZ, 0x1, !P1 ;  /* 0x00000001ff736807 */ /* 0x008fe20004800000 */
[----:B----4-:R-:W-:Y:S06]  /*58b0*/  @!P6 BRA `(.L_x_92) ;  /* 0x000000000080e947 */ /* 0x010fec0003800000 */
[----:B------:R-:W-:Y:S01]  /*58c0*/  @P5 IMAD R5, R105, 0x1000, R100 ;  /* 0x0000100069055824 */ /* 0x000fe200078e0264 */
[----:B------:R-:W-:Y:S01]  /*58d0*/  ISETP.NE.AND P1, PT, R115, RZ, PT ;  /* 0x000000ff7300720c */ /* 0x000fe20003f25270 */
[----:B------:R-:W-:Y:S01]  /*58e0*/  BSSY B0, `(.L_x_93) ;  /* 0x000000b000007945 */ /* 0x000fe20003800000 */
[----:B------:R-:W-:Y:S01]  /*58f0*/  CS2R R82, SRZ ;  /* 0x0000000000527805 */ /* 0x000fe2000001ff00 */
[----:B------:R-:W-:Y:S01]  /*5900*/  @P5 VIADD R4, R5, UR49 ;  /* 0x0000003105045c36 */ /* 0x000fe20008000000 */
[----:B------:R-:W-:Y:S02]  /*5910*/  CS2R R80, SRZ ;  /* 0x0000000000507805 */ /* 0x000fe4000001ff00 */
[----:B------:R-:W-:Y:S02]  /*5920*/  CS2R R86, SRZ ;  /* 0x0000000000567805 */ /* 0x000fe4000001ff00 */
[----:B------:R-:W-:Y:S01]  /*5930*/  CS2R R84, SRZ ;  /* 0x0000000000547805 */ /* 0x000fe2000001ff00 */
[----:B------:R-:W-:Y:S04]  /*5940*/  @P5 IMAD R4, R108, -0x10, R4 ;  /* 0xfffffff06c045824 */ /* 0x000fe800078e0204 */
[----:B------:R-:W-:Y:S05]  /*5950*/  @P1 BRA `(.L_x_94) ;  /* 0x00000000000c1947 */ /* 0x000fea0003800000 */
[----:B------:R-:W-:Y:S04]  /*5960*/  SHF.L.U32 R0, R104, 0x1f, RZ ;  /* 0x0000001f68007819 */ /* 0x000fe800000006ff */
[----:B------:R-:W1:Y:S02]  /*5970*/  SYNCS.PHASECHK.TRANS64.TRYWAIT P1, [R2+URZ+0x50], R0 ;  /* 0x00005000020075a7 */ /* 0x000e6400080211ff */
[----:B-1----:R-:W-:Y:S05]  /*5980*/  @!P1 BRA `(.L_x_95) ;  /* 0x0000004000289947 */ /* 0x002fea0003800000 */
.L_x_94:
[----:B------:R-:W-:Y:S05]  /*5990*/  BSYNC B0 ;  /* 0x0000000000007941 */ /* 0x000fea0003800000 */
.L_x_93:
[----:B------:R-:W-:Y:S01]  /*59a0*/  ISETP.NE.AND P1, PT, R116, RZ, PT ;  /* 0x000000ff7400720c */ /* 0x000fe20003f25270 */
[----:B-1----:R-:W-:Y:S02]  /*59b0*/  VIADD R2, R2, 0x70 ;  /* 0x0000007002027836 */ /* 0x002fe40000000000 */
[----:B------:R-:W-:Y:S02]  /*59c0*/  IMAD.U32 R0, RZ, RZ, UR37 ;  /* 0x00000025ff007e24 */ /* 0x000fe4000f8e00ff */
[----:B------:R-:W-:Y:S03]  /*59d0*/  VIADD R105, R105, 0x1 ;  /* 0x0000000169697836 */ /* 0x000fe60000000000 */
[----:B------:R-:W-:Y:S05]  /*59e0*/  PRMT R0, R0, 0x654, R2 ;  /* 0x0000065400007816 */ /* 0x000fea0000000002 */
[----:B------:R1:W3:Y:S04]  /*59f0*/  @P1 LDS.128 R80, [R5+UR49+0x200] ;  /* 0x0002003105501984 */ /* 0x0002e80008000c00 */
[----:B------:R1:W4:Y:S01]  /*5a00*/  @P1 LDS.128 R84, [R4+0x210] ;  /* 0x0002100004541984 */ /* 0x0003220000000c00 */
[C---:B------:R-:W-:Y:S01]  /*5a10*/  ISETP.NE.AND P1, PT, R105.reuse, 0x4, PT ;  /* 0x000000046900780c */ /* 0x040fe20003f25270 */
[----:B------:R-:W-:Y:S01]  /*5a20*/  @!PT LDS RZ, [RZ] ;  /* 0x00000000fffff984 */ /* 0x000fe20000000800 */
[----:B------:R-:W-:Y:S01]  /*5a30*/  @!PT LDS RZ, [RZ] ;  /* 0x00000000fffff984 */ /* 0x000fe20000000800 */
[----:B------:R-:W-:Y:S01]  /*5a40*/  @!PT LDS RZ, [RZ] ;  /* 0x00000000fffff984 */ /* 0x000fe20000000800 */
[----:B------:R-:W-:Y:S01]  /*5a50*/  @!PT LDS RZ, [RZ] ;  /* 0x00000000fffff984 */ /* 0x000fe20000000800 */
[----:B------:R5:W-:Y:S06]  /*5a60*/  MEMBAR.ALL.CTA ;  /* 0x0000000000007992 */ /* 0x000bec0000008000 */
[----:B-----5:R-:W5:Y:S01]  /*5a70*/  FENCE.VIEW.ASYNC.S ;  /* 0x00000000000073c6 */ /* 0x020f620000000000 */
[----:B------:R-:W-:Y:S01]  /*5a80*/  SEL R105, R105, RZ, P1 ;  /* 0x000000ff69697207 */ /* 0x000fe20000800000 */
[----:B-----5:R5:W-:Y:S02]  /*5a90*/  SYNCS.ARRIVE.TRANS64.RED.A1T0 RZ, [R0+URZ], RZ ;  /* 0x000000ff00ff79a7 */ /* 0x020be400081004ff */
[----:B-----5:R-:W-:Y:S04]  /*5aa0*/  SEL R0, RZ, 0x1, P1 ;  /* 0x00000001ff007807 */ /* 0x020fe80000800000 */
[----:B-1-3--:R-:W-:Y:S02]  /*5ab0*/  LOP3.LUT R104, R104, R0, RZ, 0x3c, !PT ;  /* 0x0000000068687212 */ /* 0x00afe400078e3cff */
.L_x_92:
[----:B------:R-:W-:Y:S05]  /*5ac0*/  BSYNC B1 ;  /* 0x0000000000017941 */ /* 0x000fea0003800000 */
.L_x_91:
[----:B------:R-:W-:Y:S04]  /*5ad0*/  SHF.R.U32.HI R0, RZ, 0x15, R48 ;  /* 0x00000015ff007819 */ /* 0x000fe80000011630 */
[----:B------:R-:W-:Y:S01]  /*5ae0*/  LOP3.LUT P1, RZ, R0, 0x3, R101, 0x48, !PT ;  /* 0x0000000300ff7812 */ /* 0x000fe20007824865 */
[----:B------:R-:W-:Y:S01]  /*5af0*/  @!UPT UIADD3 URZ, UPT, UPT, URZ, URZ, URZ ;  /* 0x000000fffffff290 */ /* 0x000fe2000fffe0ff */
[----:B--2---:R-:W-:Y:S11]  /*5b00*/  @P0 BRA `(.L_x_96) ;  /* 0x0000000000080947 */ /* 0x004ff60003800000 */
[----:B------:R-:W1:Y:S02]  /*5b10*/  SYNCS.PHASECHK.TRANS64.TRYWAIT P0, [R113+URZ+0xc0], R3 ;  /* 0x0000c003710075a7 */ /* 0x000e6400080011ff */
[----:B-1----:R-:W-:Y:S05]  /*5b20*/  @!P0 BRA `(.L_x_97) ;  /* 0x0000003c00d48947 */ /* 0x002fea0003800000 */
.L_x_96:
[----:B------:R-:W-:Y:S05]  /*5b30*/  @!P1 BRA `(.L_x_98) ;  /* 0x0000000000409947 */ /* 0x000fea0003800000 */
[----:B------:R-:W2:Y:S01]  /*5b40*/  LDCU.64 UR8, c[0x4][0x78] ;  /* 0x01000f00ff0877ac */ /* 0x000ea20008000a00 */
[----:B-1----:R-:W-:Y:S01]  /*5b50*/  MOV R3, 0x0 ;  /* 0x0000000000037802 */ /* 0x002fe20000000f00 */
[----:B------:R-:W-:Y:S02]  /*5b60*/  HFMA2 R12, -RZ, RZ, 0, 5.9604644775390625e-08 ;  /* 0x00000001ff0c7431 */ /* 0x000fe400000001ff */
[----:B------:R-:W-:Y:S02]  /*5b70*/  IMAD.MOV.U32 R8, RZ, RZ, 0x192 ;  /* 0x00000192ff087424 */ /* 0x000fe400078e00ff */
[----:B------:R-:W-:Y:S01]  /*5b80*/  IMAD.MOV.U32 R13, RZ, RZ, RZ ;  /* 0x000000ffff0d7224 */ /* 0x000fe200078e00ff */
[----:B------:R-:W1:Y:S01]  /*5b90*/  LDCU.64 UR6, c[0x4][0x80] ;  /* 0x01001000ff0677ac */ /* 0x000e620008000a00 */
[----:B------:R-:W3:Y:S01]  /*5ba0*/  LDC.64 R2, c[0x4][R3] ;  /* 0x0100000003027b82 */ /* 0x000ee20000000a00 */
[----:B------:R-:W5:Y:S01]  /*5bb0*/  LDCU.64 UR4, c[0x4][0x18] ;  /* 0x01000300ff0477ac */ /* 0x000f620008000a00 */
[----:B--2---:R-:W-:Y:S01]  /*5bc0*/  MOV R5, UR9 ;  /* 0x0000000900057c02 */ /* 0x004fe20008000f00 */
[----:B------:R-:W-:Y:S01]  /*5bd0*/  IMAD.U32 R4, RZ, RZ, UR8 ;  /* 0x00000008ff047e24 */ /* 0x000fe2000f8e00ff */
[----:B-1----:R-:W-:Y:S01]  /*5be0*/  MOV R7, UR7 ;  /* 0x0000000700077c02 */ /* 0x002fe20008000f00 */
[----:B------:R-:W-:Y:S01]  /*5bf0*/  IMAD.U32 R6, RZ, RZ, UR6 ;  /* 0x00000006ff067e24 */ /* 0x000fe2000f8e00ff */
[----:B-----5:R-:W-:Y:S01]  /*5c00*/  MOV R11, UR5 ;  /* 0x00000005000b7c02 */ /* 0x020fe20008000f00 */
[----:B------:R-:W-:Y:S02]  /*5c10*/  IMAD.U32 R10, RZ, RZ, UR4 ;  /* 0x00000004ff0a7e24 */ /* 0x000fe4000f8e00ff */
[----:B------:R-:W-:Y:S07]  /*5c20*/  LEPC R20, `(.L_x_98) ;  /* 0x000000001014794e */ /* 0x000fee0000000000 */
[----:B---34-:R-:W-:Y:S05]  /*5c30*/  CALL.ABS.NOINC R2 ;  /* 0x0000000002007343 */ /* 0x018fea0003c00000 */
.L_x_98:
[----:B------:R-:W-:Y:S01]  /*5c40*/  F2FP.F16.E4M3.UNPACK_B R4, R81 ;  /* 0x00000051ff04723e */ /* 0x000fe200020006ff */
[----:B------:R-:W-:Y:S05]  /*5c50*/  WARPSYNC.ALL ;  /* 0x0000000000007948 */ /* 0x000fea0003800000 */
[----:B------:R-:W-:Y:S01]  /*5c60*/  R2UR UR4, R48 ;  /* 0x00000000300472ca */ /* 0x000fe200000e0000 */
[--C-:B------:R-:W-:Y:S01]  /*5c70*/  HADD2.F32 R53, -RZ, R4.reuse.H0_H0 ;  /* 0x20000004ff357230 */ /* 0x100fe20000004100 */
[-C--:B-1----:R-:W-:Y:S01]  /*5c80*/  F2FP.F16.E4M3.UNPACK_B R3, R80.reuse ;  /* 0x00000050ff03723e */ /* 0x082fe200020006ff */
[----:B------:R-:W-:Y:S01]  /*5c90*/  HADD2.F32 R54, -RZ, R4.H1_H1 ;  /* 0x30000004ff367230 */ /* 0x000fe20000004100 */
[----:B------:R-:W-:Y:S01]  /*5ca0*/  F2FP.F16.E4M3.UNPACK_B R0, R80.H1 ;  /* 0x00000050ff00723e */ /* 0x000fe200030006ff */
[----:B------:R-:W-:Y:S01]  /*5cb0*/  BSSY.RECONVERGENT B0, `(.L_x_99) ;  /* 0x0000099000007945 */ /* 0x000fe20003800200 */
[----:B------:R-:W-:Y:S01]  /*5cc0*/  F2FP.F16.E4M3.UNPACK_B R64, R83.H1 ;  /* 0x00000053ff40723e */ /* 0x000fe200030006ff */
[--C-:B------:R-:W-:Y:S01]  /*5cd0*/  HADD2.F32 R2, -RZ, R3.reuse.H0_H0 ;  /* 0x20000003ff027230 */ /* 0x100fe20000004100 */
[----:B----4-:R-:W-:Y:S01]  /*5ce0*/  F2FP.F16.E4M3.UNPACK_B R74, R86 ;  /* 0x00000056ff4a723e */ /* 0x010fe200020006ff */
[----:B------:R-:W-:Y:S01]  /*5cf0*/  HADD2.F32 R50, -RZ, R3.H1_H1 ;  /* 0x30000003ff327230 */ /* 0x000fe20000004100 */
[----:B------:R-:W-:Y:S01]  /*5d00*/  F2FP.F16.E4M3.UNPACK_B R3, R81.H1 ;  /* 0x00000051ff03723e */ /* 0x000fe200030006ff */
[--C-:B------:R-:W-:Y:S01]  /*5d10*/  HADD2.F32 R51, -RZ, R0.reuse.H0_H0 ;  /* 0x20000000ff337230 */ /* 0x100fe20000004100 */
[----:B------:R-:W-:Y:S01]  /*5d20*/  IADD3 R114, PT, PT, R100, UR49, RZ ;  /* 0x0000003164727c10 */ /* 0x000fe2000fffe0ff */
[----:B------:R-:W-:Y:S01]  /*5d30*/  HADD2.F32 R52, -RZ, R0.H1_H1 ;  /* 0x30000000ff347230 */ /* 0x000fe20000004100 */
[----:B------:R-:W-:Y:S01]  /*5d40*/  LDTM.16dp32bit_t0_t15.x32 R4, tmem[UR4] ;  /* 0x00000004000479ee */ /* 0x000fe20008a80000 */
[----:B------:R-:W1:Y:S01]  /*5d50*/  LDTM.16dp32bit_t16_t31.x32 R4, tmem[UR4+0x20] ;  /* 0x00002004000479ee */ /* 0x000e620008aa0000 */
[-C--:B------:R-:W-:Y:S01]  /*5d60*/  F2FP.F16.E4M3.UNPACK_B R0, R82.reuse ;  /* 0x00000052ff00723e */ /* 0x080fe200020006ff */
[--C-:B------:R-:W-:Y:S01]  /*5d70*/  HADD2.F32 R55, -RZ, R3.reuse.H0_H0 ;  /* 0x20000003ff377230 */ /* 0x100fe20000004100 */
[----:B------:R-:W-:Y:S01]  /*5d80*/  SHF.L.U32 R117, R102, 0x4, RZ ;  /* 0x0000000466757819 */ /* 0x000fe200000006ff */
[----:B------:R-:W-:Y:S01]  /*5d90*/  HADD2.F32 R56, -RZ, R3.H1_H1 ;  /* 0x30000003ff387230 */ /* 0x000fe20000004100 */
[----:B------:R-:W-:Y:S01]  /*5da0*/  F2FP.F16.E4M3.UNPACK_B R3, R82.H1 ;  /* 0x00000052ff03723e */ /* 0x000fe200030006ff */
[--C-:B------:R-:W-:Y:S01]  /*5db0*/  HADD2.F32 R57, -RZ, R0.reuse.H0_H0 ;  /* 0x20000000ff397230 */ /* 0x100fe20000004100 */
[----:B------:R-:W-:Y:S01]  /*5dc0*/  IADD3 R114, PT, PT, R114, R117, RZ ;  /* 0x0000007572727210 */ /* 0x000fe20007ffe0ff */
[----:B------:R-:W-:Y:S01]  /*5dd0*/  HADD2.F32 R58, -RZ, R0.H1_H1 ;  /* 0x30000000ff3a7230 */ /* 0x000fe20000004100 */
[----:B------:R-:W-:Y:S01]  /*5de0*/  F2FP.F16.E4M3.UNPACK_B R0, R83 ;  /* 0x00000053ff00723e */ /* 0x000fe200020006ff */
[--C-:B------:R-:W-:Y:S01]  /*5df0*/  HADD2.F32 R59, -RZ, R3.reuse.H0_H0 ;  /* 0x20000003ff3b7230 */ /* 0x100fe20000004100 */
[----:B------:R-:W-:Y:S01]  /*5e00*/  ISETP.NE.AND P0, PT, R110, RZ, PT ;  /* 0x000000ff6e00720c */ /* 0x000fe20003f05270 */
[----:B------:R-:W-:Y:S01]  /*5e10*/  HADD2.F32 R60, -RZ, R3.H1_H1 ;  /* 0x30000003ff3c7230 */ /* 0x000fe20000004100 */
[-C--:B------:R-:W-:Y:S01]  /*5e20*/  F2FP.F16.E4M3.UNPACK_B R3, R84.reuse ;  /* 0x00000054ff03723e */ /* 0x080fe200020006ff */
[--C-:B------:R-:W-:Y:S01]  /*5e30*/  HADD2.F32 R61, -RZ, R0.reuse.H0_H0 ;  /* 0x20000000ff3d7230 */ /* 0x100fe20000004100 */
[----:B------:R-:W-:Y:S01]  /*5e40*/  ISETP.NE.AND P6, PT, R118, RZ, PT ;  /* 0x000000ff7600720c */ /* 0x000fe20003fc5270 */
[----:B------:R-:W-:Y:S01]  /*5e50*/  HADD2.F32 R62, -RZ, R0.H1_H1 ;  /* 0x30000000ff3e7230 */ /* 0x000fe20000004100 */
[----:B------:R-:W-:Y:S01]  /*5e60*/  F2FP.F16.E4M3.UNPACK_B R0, R84.H1 ;  /* 0x00000054ff00723e */ /* 0x000fe200030006ff */
[--C-:B------:R-:W-:Y:S02]  /*5e70*/  HADD2.F32 R65, -RZ, R3.reuse.H0_H0 ;  /* 0x20000003ff417230 */ /* 0x100fe40000004100 */
[----:B------:R-:W-:Y:S01]  /*5e80*/  HADD2.F32 R66, -RZ, R3.H1_H1 ;  /* 0x30000003ff427230 */ /* 0x000fe20000004100 */
[-C--:B------:R-:W-:Y:S01]  /*5e90*/  F2FP.F16.E4M3.UNPACK_B R3, R85.reuse ;  /* 0x00000055ff03723e */ /* 0x080fe200020006ff */
[--C-:B------:R-:W-:Y:S02]  /*5ea0*/  HADD2.F32 R67, -RZ, R0.reuse.H0_H0 ;  /* 0x20000000ff437230 */ /* 0x100fe40000004100 */
[----:B------:R-:W-:Y:S01]  /*5eb0*/  HADD2.F32 R68, -RZ, R0.H1_H1 ;  /* 0x30000000ff447230 */ /* 0x000fe20000004100 */
[----:B------:R-:W-:Y:S01]  /*5ec0*/  F2FP.F16.E4M3.UNPACK_B R0, R85.H1 ;  /* 0x00000055ff00723e */ /* 0x000fe200030006ff */
[--C-:B------:R-:W-:Y:S02]  /*5ed0*/  HADD2.F32 R69, -RZ, R3.reuse.H0_H0 ;  /* 0x20000003ff457230 */ /* 0x100fe40000004100 */
[C---:B-1----:R-:W-:Y:S01]  /*5ee0*/  FMUL R7, R47.reuse, R7 ;  /* 0x000000072f077220 */ /* 0x042fe20000400000 */
[----:B------:R-:W-:Y:S01]  /*5ef0*/  HADD2.F32 R70, -RZ, R3.H1_H1 ;  /* 0x30000003ff467230 */ /* 0x000fe20000004100 */
[----:B------:R-:W-:Y:S01]  /*5f00*/  F2FP.F16.E4M3.UNPACK_B R3, R86.H1 ;  /* 0x00000056ff03723e */ /* 0x000fe200030006ff */
[--C-:B------:R-:W-:Y:S02]  /*5f10*/  HADD2.F32 R71, -RZ, R0.reuse.H0_H0 ;  /* 0x20000000ff477230 */ /* 0x100fe40000004100 */
[----:B------:R-:W-:Y:S02]  /*5f20*/  HADD2.F32 R72, -RZ, R0.H1_H1 ;  /* 0x30000000ff487230 */ /* 0x000fe40000004100 */
[----:B------:R-:W-:Y:S01]  /*5f30*/  FMUL R0, R47, R4 ;  /* 0x000000042f007220 */ /* 0x000fe20000400000 */
[--C-:B------:R-:W-:Y:S01]  /*5f40*/  HADD2.F32 R73, -RZ, R74.reuse.H0_H0 ;  /* 0x2000004aff497230 */ /* 0x100fe20000004100 */
[----:B------:R-:W-:Y:S01]  /*5f50*/  F2FP.F16.E4M3.UNPACK_B R4, R87 ;  /* 0x00000057ff04723e */ /* 0x000fe200020006ff */
[----:B------:R-:W-:Y:S02]  /*5f60*/  HADD2.F32 R74, -RZ, R74.H1_H1 ;  /* 0x3000004aff4a7230 */ /* 0x000fe40000004100 */
[----:B------:R-:W-:Y:S01]  /*5f70*/  FFMA R0, R49, R2, R0 ;  /* 0x0000000231007223 */ /* 0x000fe20000000000 */
[----:B------:R-:W-:Y:S01]  /*5f80*/  FMUL R2, R47, R5 ;  /* 0x000000052f027220 */ /* 0x000fe20000400000 */
[--C-:B------:R-:W-:Y:S01]  /*5f90*/  HADD2.F32 R75, -RZ, R3.reuse.H0_H0 ;  /* 0x20000003ff4b7230 */ /* 0x100fe20000004100 */
[----:B------:R-:W-:Y:S01]  /*5fa0*/  F2FP.F16.E4M3.UNPACK_B R5, R87.H1 ;  /* 0x00000057ff05723e */ /* 0x000fe200030006ff */
[----:B------:R-:W-:Y:S02]  /*5fb0*/  HADD2.F32 R76, -RZ, R3.H1_H1 ;  /* 0x30000003ff4c7230 */ /* 0x000fe40000004100 */
[----:B------:R-:W-:Y:S01]  /*5fc0*/  FFMA R2, R49, R50, R2 ;  /* 0x0000003231027223 */ /* 0x000fe20000000002 */
[--C-:B------:R-:W-:Y:S02]  /*5fd0*/  HADD2.F32 R50, -RZ, R4.reuse.H0_H0 ;  /* 0x20000004ff327230 */ /* 0x100fe40000004100 */
[C---:B------:R-:W-:Y:S01]  /*5fe0*/  FMUL R3, R47.reuse, R6 ;  /* 0x000000062f037220 */ /* 0x040fe20000400000 */
[--C-:B------:R-:W-:Y:S02]  /*5ff0*/  HADD2.F32 R77, -RZ, R5.reuse.H1_H1 ;  /* 0x30000005ff4d7230 */ /* 0x100fe40000004100 */
[C---:B------:R-:W-:Y:S01]  /*6000*/  FMUL R6, R47.reuse, R11 ;  /* 0x0000000b2f067220 */ /* 0x040fe20000400000 */
[----:B------:R-:W-:Y:S01]  /*6010*/  FMUL R11, R47, R16 ;  /* 0x000000102f0b7220 */ /* 0x000fe20000400000 */
[C---:B------:R-:W-:Y:S01]  /*6020*/  FFMA R3, R49.reuse, R51, R3 ;  /* 0x0000003331037223 */ /* 0x040fe20000000003 */
[----:B------:R-:W-:Y:S01]  /*6030*/  FFMA R7, R49, R52, R7 ;  /* 0x0000003431077223 */ /* 0x000fe20000000007 */
[----:B------:R-:W-:Y:S02]  /*6040*/  HADD2.F32 R51, -RZ, R4.H1_H1 ;  /* 0x30000004ff337230 */ /* 0x000fe40000004100 */
[C---:B------:R-:W-:Y:S01]  /*6050*/  FMUL R4, R47.reuse, R9 ;  /* 0x000000092f047220 */ /* 0x040fe20000400000 */
[----:B------:R-:W-:Y:S02]  /*6060*/  HADD2.F32 R52, -RZ, R5.H0_H0 ;  /* 0x20000005ff347230 */ /* 0x000fe40000004100 */
[----:B------:R-:W-:Y:S01]  /*6070*/  FMUL R16, R47, R21 ;  /* 0x000000152f107220 */ /* 0x000fe20000400000 */
[----:B------:R-:W-:Y:S01]  /*6080*/  F2FP.SATFINITE.E4M3.F32.PACK_AB_MERGE_C R78, R7, R3, RZ ;  /* 0x00000003074e723e */ /* 0x000fe200048070ff */
[C---:B------:R-:W-:Y:S01]  /*6090*/  FMUL R3, R47.reuse, R8 ;  /* 0x000000082f037220 */ /* 0x040fe20000400000 */
[C---:B------:R-:W-:Y:S01]  /*60a0*/  FMUL R7, R47.reuse, R12 ;  /* 0x0000000c2f077220 */ /* 0x040fe20000400000 */
[C---:B------:R-:W-:Y:S01]  /*60b0*/  FMUL R8, R47.reuse, R13 ;  /* 0x0000000d2f087220 */ /* 0x040fe20000400000 */
[----:B------:R-:W-:Y:S01]  /*60c0*/  FMUL R12, R47, R17 ;  /* 0x000000112f0c7220 */ /* 0x000fe20000400000 */
[C---:B------:R-:W-:Y:S01]  /*60d0*/  FFMA R3, R49.reuse, R53, R3 ;  /* 0x0000003531037223 */ /* 0x040fe20000000003 */
[----:B------:R-:W-:Y:S01]  /*60e0*/  FFMA R4, R49, R54, R4 ;  /* 0x0000003631047223 */ /* 0x000fe20000000004 */
[C---:B------:R-:W-:Y:S01]  /*60f0*/  FMUL R5, R47.reuse, R10 ;  /* 0x0000000a2f057220 */ /* 0x040fe20000400000 */
[C---:B------:R-:W-:Y:S01]  /*6100*/  FMUL R9, R47.reuse, R14 ;  /* 0x0000000e2f097220 */ /* 0x040fe20000400000 */
[C---:B------:R-:W-:Y:S01]  /*6110*/  FMUL R10, R47.reuse, R15 ;  /* 0x0000000f2f0a7220 */ /* 0x040fe20000400000 */
[----:B------:R-:W-:Y:S01]  /*6120*/  FMUL R15, R47, R20 ;  /* 0x000000142f0f7220 */ /* 0x000fe20000400000 */
[C---:B------:R-:W-:Y:S01]  /*6130*/  FFMA R5, R49.reuse, R55, R5 ;  /* 0x0000003731057223 */ /* 0x040fe20000000005 */
[C---:B------:R-:W-:Y:S01]  /*6140*/  FFMA R6, R49.reuse, R56, R6 ;  /* 0x0000003831067223 */ /* 0x040fe20000000006 */
[C---:B------:R-:W-:Y:S01]  /*6150*/  FFMA R7, R49.reuse, R57, R7 ;  /* 0x0000003931077223 */ /* 0x040fe20000000007 */
[C---:B------:R-:W-:Y:S01]  /*6160*/  FFMA R8, R49.reuse, R58, R8 ;  /* 0x0000003a31087223 */ /* 0x040fe20000000008 */
[--C-:B------:R-:W-:Y:S02]  /*6170*/  HADD2.F32 R63, -RZ, R64.reuse.H0_H0 ;  /* 0x20000040ff3f7230 */ /* 0x100fe40000004100 */
[C---:B------:R-:W-:Y:S01]  /*6180*/  FFMA R9, R49.reuse, R59, R9 ;  /* 0x0000003b31097223 */ /* 0x040fe20000000009 */
[----:B------:R-:W-:Y:S01]  /*6190*/  F2FP.SATFINITE.E4M3.F32.PACK_AB_MERGE_C R5, R6, R5, RZ ;  /* 0x000000050605723e */ /* 0x000fe200048070ff */
[C---:B------:R-:W-:Y:S01]  /*61a0*/  FFMA R10, R49.reuse, R60, R10 ;  /* 0x0000003c310a7223 */ /* 0x040fe2000000000a */
[C---:B------:R-:W-:Y:S01]  /*61b0*/  FFMA R11, R49.reuse, R61, R11 ;  /* 0x0000003d310b7223 */ /* 0x040fe2000000000b */
[----:B------:R-:W-:Y:S01]  /*61c0*/  FFMA R12, R49, R62, R12 ;  /* 0x0000003e310c7223 */ /* 0x000fe2000000000c */
[C---:B------:R-:W-:Y:S01]  /*61d0*/  FMUL R20, R47.reuse, R25 ;  /* 0x000000192f147220 */ /* 0x040fe20000400000 */
[C---:B------:R-:W-:Y:S01]  /*61e0*/  FMUL R25, R47.reuse, R30 ;  /* 0x0000001e2f197220 */ /* 0x040fe20000400000 */
[C---:B------:R-:W-:Y:S01]  /*61f0*/  FMUL R30, R47.reuse, R35 ;  /* 0x000000232f1e7220 */ /* 0x040fe20000400000 */
[----:B------:R-:W-:Y:S01]  /*6200*/  F2FP.SATFINITE.E4M3.F32.PACK_AB_MERGE_C R9, R10, R9, RZ ;  /* 0x000000090a09723e */ /* 0x000fe200048070ff */
[----:B------:R-:W-:Y:S02]  /*6210*/  HADD2.F32 R64, -RZ, R64.H1_H1 ;  /* 0x30000040ff407230 */ /* 0x000fe40000004100 */
[C---:B------:R-:W-:Y:S01]  /*6220*/  FMUL R13, R47.reuse, R18 ;  /* 0x000000122f0d7220 */ /* 0x040fe20000400000 */
[C---:B------:R-:W-:Y:S01]  /*6230*/  FMUL R14, R47.reuse, R19 ;  /* 0x000000132f0e7220 */ /* 0x040fe20000400000 */
[C---:B------:R-:W-:Y:S01]  /*6240*/  FMUL R17, R47.reuse, R22 ;  /* 0x000000162f117220 */ /* 0x040fe20000400000 */
[----:B------:R-:W-:Y:S01]  /*6250*/  FMUL R18, R47, R23 ;  /* 0x000000172f127220 */ /* 0x000fe20000400000 */
[C---:B------:R-:W-:Y:S01]  /*6260*/  FFMA R13, R49.reuse, R63, R13 ;  /* 0x0000003f310d7223 */ /* 0x040fe2000000000d */
[C---:B------:R-:W-:Y:S01]  /*6270*/  FFMA R14, R49.reuse, R64, R14 ;  /* 0x00000040310e7223 */ /* 0x040fe2000000000e */
[----:B------:R-:W-:Y:S01]  /*6280*/  FFMA R15, R49, R65, R15 ;  /* 0x00000041310f7223 */ /* 0x000fe2000000000f */
[----:B------:R-:W-:Y:S01]  /*6290*/  FMUL R19, R47, R24 ;  /* 0x000000182f137220 */ /* 0x000fe20000400000 */
[C---:B------:R-:W-:Y:S01]  /*62a0*/  FFMA R16, R49.reuse, R66, R16 ;  /* 0x0000004231107223 */ /* 0x040fe20000000010 */
[----:B------:R-:W-:Y:S01]  /*62b0*/  FFMA R17, R49, R67, R17 ;  /* 0x0000004331117223 */ /* 0x000fe20000000011 */
[----:B------:R-:W-:Y:S01]  /*62c0*/  F2FP.SATFINITE.E4M3.F32.PACK_AB_MERGE_C R13, R14, R13, RZ ;  /* 0x0000000d0e0d723e */ /* 0x000fe200048070ff */
[C---:B------:R-:W-:Y:S01]  /*62d0*/  FMUL R21, R47.reuse, R26 ;  /* 0x0000001a2f157220 */ /* 0x040fe20000400000 */
[----:B------:R-:W-:Y:S01]  /*62e0*/  FMUL R22, R47, R27 ;  /* 0x0000001b2f167220 */ /* 0x000fe20000400000 */
[C---:B------:R-:W-:Y:S01]  /*62f0*/  FFMA R18, R49.reuse, R68, R18 ;  /* 0x0000004431127223 */ /* 0x040fe20000000012 */
[----:B------:R-:W-:Y:S01]  /*6300*/  FFMA R19, R49, R69, R19 ;  /* 0x0000004531137223 */ /* 0x000fe20000000013 */
[----:B------:R-:W-:Y:S01]  /*6310*/  FMUL R23, R47, R28 ;  /* 0x0000001c2f177220 */ /* 0x000fe20000400000 */
[----:B------:R-:W-:Y:S01]  /*6320*/  FFMA R20, R49, R70, R20 ;  /* 0x0000004631147223 */ /* 0x000fe20000000014 */
[----:B------:R-:W-:Y:S01]  /*6330*/  FMUL R24, R47, R29 ;  /* 0x0000001d2f187220 */ /* 0x000fe20000400000 */
[C---:B------:R-:W-:Y:S01]  /*6340*/  FFMA R21, R49.reuse, R71, R21 ;  /* 0x0000004731157223 */ /* 0x040fe20000000015 */
[----:B------:R-:W-:Y:S01]  /*6350*/  FFMA R22, R49, R72, R22 ;  /* 0x0000004831167223 */ /* 0x000fe20000000016 */
[C---:B------:R-:W-:Y:S01]  /*6360*/  FMUL R26, R47.reuse, R31 ;  /* 0x0000001f2f1a7220 */ /* 0x040fe20000400000 */
[----:B------:R-:W-:Y:S01]  /*6370*/  FMUL R27, R47, R32 ;  /* 0x000000202f1b7220 */ /* 0x000fe20000400000 */
[----:B------:R-:W-:Y:S01]  /*6380*/  FFMA R23, R49, R73, R23 ;  /* 0x0000004931177223 */ /* 0x000fe20000000017 */
[----:B------:R-:W-:Y:S01]  /*6390*/  FMUL R28, R47, R33 ;  /* 0x000000212f1c7220 */ /* 0x000fe20000400000 */
[----:B------:R-:W-:Y:S01]  /*63a0*/  FFMA R24, R49, R74, R24 ;  /* 0x0000004a31187223 */ /* 0x000fe20000000018 */
[----:B------:R-:W-:Y:S01]  /*63b0*/  FMUL R29, R47, R34 ;  /* 0x000000222f1d7220 */ /* 0x000fe20000400000 */
[C---:B------:R-:W-:Y:S01]  /*63c0*/  FFMA R25, R49.reuse, R75, R25 ;  /* 0x0000004b31197223 */ /* 0x040fe20000000019 */
[C---:B------:R-:W-:Y:S01]  /*63d0*/  FFMA R26, R49.reuse, R76, R26 ;  /* 0x0000004c311a7223 */ /* 0x040fe2000000001a */
[C---:B------:R-:W-:Y:S01]  /*63e0*/  FFMA R27, R49.reuse, R50, R27 ;  /* 0x00000032311b7223 */ /* 0x040fe2000000001b */
[C---:B------:R-:W-:Y:S01]  /*63f0*/  FFMA R28, R49.reuse, R51, R28 ;  /* 0x00000033311c7223 */ /* 0x040fe2000000001c */
[----:B------:R-:W-:Y:S01]  /*6400*/  F2FP.SATFINITE.E4M3.F32.PACK_AB_MERGE_C R17, R18, R17, RZ ;  /* 0x000000111211723e */ /* 0x000fe200048070ff */
[C---:B------:R-:W-:Y:S01]  /*6410*/  FFMA R29, R49.reuse, R52, R29 ;  /* 0x00000034311d7223 */ /* 0x040fe2000000001d */
[----:B------:R-:W-:Y:S01]  /*6420*/  F2FP.SATFINITE.E4M3.F32.PACK_AB_MERGE_C R21, R22, R21, RZ ;  /* 0x000000151615723e */ /* 0x000fe200048070ff */
[----:B------:R-:W-:Y:S01]  /*6430*/  FFMA R30, R49, R77, R30 ;  /* 0x0000004d311e7223 */ /* 0x000fe2000000001e */
[----:B------:R-:W-:Y:S02]  /*6440*/  F2FP.SATFINITE.E4M3.F32.PACK_AB_MERGE_C R32, R2, R0, R78 ;  /* 0x000000000220723e */ /* 0x000fe4000480704e */
[----:B------:R-:W-:Y:S02]  /*6450*/  F2FP.SATFINITE.E4M3.F32.PACK_AB_MERGE_C R33, R4, R3, R5 ;  /* 0x000000030421723e */ /* 0x000fe40004807005 */
[----:B------:R-:W-:Y:S02]  /*6460*/  F2FP.SATFINITE.E4M3.F32.PACK_AB_MERGE_C R34, R8, R7, R9 ;  /* 0x000000070822723e */ /* 0x000fe40004807009 */
[----:B------:R-:W-:Y:S02]  /*6470*/  F2FP.SATFINITE.E4M3.F32.PACK_AB_MERGE_C R35, R12, R11, R13 ;  /* 0x0000000b0c23723e */ /* 0x000fe4000480700d */
[----:B------:R-:W-:Y:S02]  /*6480*/  F2FP.SATFINITE.E4M3.F32.PACK_AB_MERGE_C R16, R16, R15, R17 ;  /* 0x0000000f1010723e */ /* 0x000fe40004807011 */
[----:B------:R-:W-:Y:S01]  /*6490*/  F2FP.SATFINITE.E4M3.F32.PACK_AB_MERGE_C R17, R20, R19, R21 ;  /* 0x000000131411723e */ /* 0x000fe20004807015 */
[----:B------:R1:W-:Y:S01]  /*64a0*/  STS.128 [R100+UR49+0x4200], R32 ;  /* 0x0042002064007988 */ /* 0x0003e20008000c31 */
[----:B------:R-:W-:Y:S02]  /*64b0*/  F2FP.SATFINITE.E4M3.F32.PACK_AB_MERGE_C R18, R26, R25, RZ ;  /* 0x000000191a12723e */ /* 0x000fe400048070ff */
[----:B------:R-:W-:Y:S02]  /*64c0*/  F2FP.SATFINITE.E4M3.F32.PACK_AB_MERGE_C R19, R30, R29, RZ ;  /* 0x0000001d1e13723e */ /* 0x000fe400048070ff */
[----:B------:R-:W-:Y:S02]  /*64d0*/  F2FP.SATFINITE.E4M3.F32.PACK_AB_MERGE_C R18, R24, R23, R18 ;  /* 0x000000171812723e */ /* 0x000fe40004807012 */
[----:B------:R-:W-:Y:S02]  /*64e0*/  F2FP.SATFINITE.E4M3.F32.PACK_AB_MERGE_C R19, R28, R27, R19 ;  /* 0x0000001b1c13723e */ /* 0x000fe40004807013 */
[----:B------:R-:W-:Y:S02]  /*64f0*/  LEA R0, R105, UR49, 0x3 ;  /* 0x0000003169007c11 */ /* 0x000fe4000f8e18ff */
[----:B------:R-:W-:Y:S01]  /*6500*/  @P6 SHF.L.U32 R2, R104, 0x1f, RZ ;  /* 0x0000001f68026819 */ /* 0x000fe200000006ff */
[----:B------:R1:W-:Y:S01]  /*6510*/  STS.128 [R114+0x4210], R16 ;  /* 0x0042101072007388 */ /* 0x0003e20000000c00 */
[----:B------:R-:W-:Y:S01]  /*6520*/  @!PT LDS RZ, [RZ] ;  /* 0x00000000fffff984 */ /* 0x000fe20000000800 */
[----:B------:R-:W-:Y:S01]  /*6530*/  @!PT LDS RZ, [RZ] ;  /* 0x00000000fffff984 */ /* 0x000fe20000000800 */
[----:B------:R-:W-:Y:S01]  /*6540*/  @!PT LDS RZ, [RZ] ;  /* 0x00000000fffff984 */ /* 0x000fe20000000800 */
[----:B------:R-:W-:Y:S01]  /*6550*/  @!PT LDS RZ, [RZ] ;  /* 0x00000000fffff984 */ /* 0x000fe20000000800 */
[----:B------:R2:W-:Y:S07]  /*6560*/  MEMBAR.ALL.CTA ;  /* 0x0000000000007992 */ /* 0x0005ee0000008000 */
[----:B--2---:R-:W2:Y:S02]  /*6570*/  FENCE.VIEW.ASYNC.S ;  /* 0x00000000000073c6 */ /* 0x004ea40000000000 */
[----:B--2---:R-:W-:Y:S06]  /*6580*/  BAR.SYNC.DEFER_BLOCKING 0x1, 0x80 ;  /* 0x0042000000007b1d */ /* 0x004fec0000010000 */
[----:B------:R-:W-:Y:S05]  /*6590*/  @P0 BRA `(.L_x_100) ;  /* 0x0000000000280947 */ /* 0x000fea0003800000 */
[----:B------:R-:W-:Y:S02]  /*65a0*/  UIADD3 UR4, UPT, UPT, UR49, 0x4200, URZ ;  /* 0x0000420031047890 */ /* 0x000fe4000fffe0ff */
[----:B------:R-:W-:Y:S01]  /*65b0*/  UIADD3 UR6, UP0, UPT, UR52, 0x680, URZ ;  /* 0x0000068034067890 */ /* 0x000fe2000ff1e0ff */
[----:B------:R-:W-:Y:S03]  /*65c0*/  UMOV UR43, UR36 ;  /* 0x00000024002b7c82 */ /* 0x000fe60008000000 */
[----:B------:R-:W-:Y:S01]  /*65d0*/  MOV R109, UR4 ;  /* 0x00000004006d7c02 */ /* 0x000fe20008000f00 */
[----:B------:R-:W-:Y:S03]  /*65e0*/  UIADD3.X UR7, UPT, UPT, URZ, UR53, URZ, UP0, !UPT ;  /* 0x00000035ff077290 */ /* 0x000fe600087fe4ff */
[----:B------:R-:W-:Y:S11]  /*65f0*/  R2UR UR40, R109 ;  /* 0x000000006d2872ca */ /* 0x000ff600000e0000 */
[----:B------:R-:W-:Y:S02]  /*6600*/  @!UPT UIADD3 URZ, UPT, UPT, URZ, URZ, URZ ;  /* 0x000000fffffff290 */ /* 0x000fe4000fffe0ff */
[----:B------:R2:W-:Y:S01]  /*6610*/  UTMASTG.3D [UR40], [UR6] ;  /* 0x00000028060073b5 */ /* 0x0005e20008010000 */
[----:B------:R0:W-:Y:S01]  /*6620*/  UTMACMDFLUSH ;  /* 0x00000000000079b7 */ /* 0x0001e20000000000 */
[----:B--2---:R-:W-:Y:S04]  /*6630*/  DEPBAR.LE SB0, 0x1 ;  /* 0x000080400000791a */ /* 0x004fe80000000000 */
.L_x_100:
[----:B------:R-:W-:Y:S05]  /*6640*/  BSYNC.RECONVERGENT B0 ;  /* 0x0000000000007941 */ /* 0x000fea0003800200 */
.L_x_99:
[----:B------:R-:W-:Y:S06]  /*6650*/  BAR.SYNC.DEFER_BLOCKING 0x1, 0x80 ;  /* 0x0042000000007b1d */ /* 0x000fec0000010000 */
[----:B------:R-:W2:Y:S01]  /*6660*/  @P6 SYNCS.PHASECHK.TRANS64.TRYWAIT P0, [R0+URZ+0x50], R2 ;  /* 0x00005002000065a7 */ /* 0x000ea200080011ff */
[----:B------:R-:W-:Y:S01]  /*6670*/  BSSY B1, `(.L_x_101) ;  /* 0x0000021000017945 */ /* 0x000fe20003800000 */
[----:B--2---:R-:W-:Y:S03]  /*6680*/  @P6 SEL R115, RZ, 0x1, !P0 ;  /* 0x00000001ff736807 */ /* 0x004fe60004000000 */
[----:B------:R-:W-:Y:S05]  /*6690*/  @!P6 BRA `(.L_x_102) ;  /* 0x000000000078e947 */ /* 0x000fea0003800000 */
[----:B------:R-:W-:Y:S01]  /*66a0*/  ISETP.NE.AND P1, PT, R116, RZ, PT ;  /* 0x000000ff7400720c */ /* 0x000fe20003f25270 */
[----:B------:R-:W-:Y:S01]  /*66b0*/  BSSY B0, `(.L_x_103) ;  /* 0x0000009000007945 */ /* 0x000fe20003800000 */
[----:B------:R-:W-:Y:S11]  /*66c0*/  ISETP.NE.AND P0, PT, R115, RZ, PT ;  /* 0x000000ff7300720c */ /* 0x000ff60003f05270 */
[----:B------:R-:W-:Y:S05]  /*66d0*/  @P1 IMAD R2, R105, 0x1000, R100 ;  /* 0x0000100069021824 */ /* 0x000fea00078e0264 */
[----:B------:R-:W-:Y:S05]  /*66e0*/  @P1 IADD3 R4, PT, PT, R2, UR49, RZ ;  /* 0x0000003102041c10 */ /* 0x000fea000fffe0ff */
[----:B------:R-:W-:Y:S01]  /*66f0*/  @P1 IMAD.IADD R4, R4, 0x1, R117 ;  /* 0x0000000104041824 */ /* 0x000fe200078e0275 */
[----:B------:R-:W-:Y:S06]  /*6700*/  @P0 BRA `(.L_x_104) ;  /* 0x00000000000c0947 */ /* 0x000fec0003800000 */
[----:B------:R-:W-:Y:S04]  /*6710*/  SHF.L.U32 R3, R104, 0x1f, RZ ;  /* 0x0000001f68037819 */ /* 0x000fe800000006ff */
[----:B------:R-:W2:Y:S02]  /*6720*/  SYNCS.PHASECHK.TRANS64.TRYWAIT P0, [R0+URZ+0x50], R3 ;  /* 0x00005003000075a7 */ /* 0x000ea400080011ff */
[----:B--2---:R-:W-:Y:S05]  /*6730*/  @!P0 BRA `(.L_x_105) ;  /* 0x0000003000e48947 */ /* 0x004fea0003800000 */
.L_x_104:
[----:B------:R-:W-:Y:S05]  /*6740*/  BSYNC B0 ;  /* 0x0000000000007941 */ /* 0x000fea0003800000 */
.L_x_103:
[----:B------:R-:W-:Y:S01]  /*6750*/  ISETP.NE.AND P0, PT, R116, RZ, PT ;  /* 0x000000ff7400720c */ /* 0x000fe20003f05270 */
[----:B------:R-:W-:Y:S11]  /*6760*/  VIADD R105, R105, 0x1 ;  /* 0x0000000169697836 */ /* 0x000ff60000000000 */
[----:B------:R-:W-:Y:S01]  /*6770*/  @!UPT UIADD3 URZ, UPT, UPT, URZ, URZ, URZ ;  /* 0x000000fffffff290 */ /* 0x000fe2000fffe0ff */
[----:B------:R3:W4:Y:S04]  /*6780*/  @P0 LDS.128 R80, [R2+UR49+0x200] ;  /* 0x0002003102500984 */ /* 0x0007280008000c00 */
[----:B------:R1:W1:Y:S01]  /*6790*/  @P0 LDS.128 R84, [R4+0x210] ;  /* 0x0002100004540984 */ /* 0x0002620000000c00 */
        /* <DEDUP_REMOVED lines=8> */
[----:B---3--:R-:W-:Y:S02]  /*6820*/  VIADD R2, R0, 0x70 ;  /* 0x0000007000027836 */ /* 0x008fe40000000000 */
[----:B--2---:R-:W-:Y:S05]  /*6830*/  IMAD.U32 R0, RZ, RZ, UR37 ;  /* 0x00000025ff007e24 */ /* 0x004fea000f8e00ff */
[----:B------:R-:W-:Y:S04]  /*6840*/  PRMT R0, R0, 0x654, R2 ;  /* 0x0000065400007816 */ /* 0x000fe80000000002 */
[----:B-----5:R2:W-:Y:S02]  /*6850*/  SYNCS.ARRIVE.TRANS64.RED.A1T0 RZ, [R0+URZ], RZ ;  /* 0x000000ff00ff79a7 */ /* 0x0205e400081004ff */
[----:B--2---:R-:W-:Y:S04]  /*6860*/  SEL R0, RZ, 0x1, P0 ;  /* 0x00000001ff007807 */ /* 0x004fe80000000000 */
[----:B-1--4-:R-:W-:Y:S02]  /*6870*/  LOP3.LUT R104, R104, R0, RZ, 0x3c, !PT ;  /* 0x0000000068687212 */ /* 0x012fe400078e3cff */
.L_x_102:
[----:B------:R-:W-:Y:S05]  /*6880*/  BSYNC B1 ;  /* 0x0000000000017941 */ /* 0x000fea0003800000 */
.L_x_101:
[----:B------:R-:W-:Y:S05]  /*6890*/  VIADD R0, R48, 0x40 ;  /* 0x0000004030007836 */ /* 0x000fea0000000000 */
[----:B------:R-:W-:Y:S04]  /*68a0*/  SHF.R.U32.HI R0, RZ, 0x15, R0 ;  /* 0x00000015ff007819 */ /* 0x000fe80000011600 */
[----:B------:R-:W-:Y:S11]  /*68b0*/  LOP3.LUT P0, RZ, R0, 0x3, R101, 0x48, !PT ;  /* 0x0000000300ff7812 */ /* 0x000ff60007804865 */
[----:B------:R-:W-:Y:S02]  /*68c0*/  @!UPT UIADD3 URZ, UPT, UPT, URZ, URZ, URZ ;  /* 0x000000fffffff290 */ /* 0x000fe4000fffe0ff */
[----:B------:R-:W-:Y:S05]  /*68d0*/  @!P0 BRA `(.L_x_106) ;  /* 0x0000000000408947 */ /* 0x000fea0003800000 */
[----:B------:R-:W2:Y:S01]  /*68e0*/  LDCU.64 UR8, c[0x4][0x78] ;  /* 0x01000f00ff0877ac */ /* 0x000ea20008000a00 */
[----:B------:R-:W-:Y:S01]  /*68f0*/  MOV R3, 0x0 ;  /* 0x0000000000037802 */ /* 0x000fe20000000f00 */
[----:B------:R-:W-:Y:S02]  /*6900*/  HFMA2 R12, -RZ, RZ, 0, 5.9604644775390625e-08 ;  /* 0x00000001ff0c7431 */ /* 0x000fe400000001ff */
[----:B------:R-:W-:Y:S02]  /*6910*/  IMAD.MOV.U32 R8, RZ, RZ, 0x192 ;  /* 0x00000192ff087424 */ /* 0x000fe400078e00ff */
[----:B------:R-:W-:Y:S01]  /*6920*/  IMAD.MOV.U32 R13, RZ, RZ, RZ ;  /* 0x000000ffff0d7224 */ /* 0x000fe200078e00ff */
[----:B------:R-:W3:Y:S01]  /*6930*/  LDCU.64 UR6, c[0x4][0x80] ;  /* 0x01001000ff0677ac */ /* 0x000ee20008000a00 */
[----:B------:R-:W4:Y:S01]  /*6940*/  LDC.64 R2, c[0x4][R3] ;  /* 0x0100000003027b82 */ /* 0x000f220000000a00 */
[----:B------:R-:W5:Y:S01]  /*6950*/  LDCU.64 UR4, c[0x4][0x18] ;  /* 0x01000300ff0477ac */ /* 0x000f620008000a00 */
[----:B--2---:R-:W-:Y:S01]  /*6960*/  MOV R5, UR9 ;  /* 0x0000000900057c02 */ /* 0x004fe20008000f00 */
[----:B------:R-:W-:Y:S01]  /*6970*/  IMAD.U32 R4, RZ, RZ, UR8 ;  /* 0x00000008ff047e24 */ /* 0x000fe2000f8e00ff */
[----:B---3--:R-:W-:Y:S01]  /*6980*/  MOV R7, UR7 ;  /* 0x0000000700077c02 */ /* 0x008fe20008000f00 */
[----:B------:R-:W-:Y:S01]  /*6990*/  IMAD.U32 R6, RZ, RZ, UR6 ;  /* 0x00000006ff067e24 */ /* 0x000fe2000f8e00ff */
[----:B-----5:R-:W-:Y:S01]  /*69a0*/  MOV R11, UR5 ;  /* 0x00000005000b7c02 */ /* 0x020fe20008000f00 */
[----:B------:R-:W-:Y:S02]  /*69b0*/  IMAD.U32 R10, RZ, RZ, UR4 ;  /* 0x00000004ff0a7e24 */ /* 0x000fe4000f8e00ff */
[----:B------:R-:W-:Y:S07]  /*69c0*/  LEPC R20, `(.L_x_106) ;  /* 0x000000001014794e */ /* 0x000fee0000000000 */
[----:B-1--4-:R-:W-:Y:S05]  /*69d0*/  CALL.ABS.NOINC R2 ;  /* 0x0000000002007343 */ /* 0x012fea0003c00000 */
.L_x_106:
[-C--:B------:R-:W-:Y:S01]  /*69e0*/  F2FP.F16.E4M3.UNPACK_B R0, R81.reuse ;  /* 0x00000051ff00723e */ /* 0x080fe200020006ff */
[----:B------:R-:W-:Y:S05]  /*69f0*/  WARPSYNC.ALL ;  /* 0x0000000000007948 */ /* 0x000fea0003800000 */
[----:B------:R-:W-:Y:S01]  /*6a00*/  R2UR UR4, R48 ;  /* 0x00000000300472ca */ /* 0x000fe200000e0000 */
[--C-:B------:R-:W-:Y:S01]  /*6a10*/  HADD2.F32 R54, -RZ, R0.reuse.H0_H0 ;  /* 0x20000000ff367230 */ /* 0x100fe20000004100 */
[-C--:B------:R-:W-:Y:S01]  /*6a20*/  F2FP.F16.E4M3.UNPACK_B R2, R80.reuse.H1 ;  /* 0x00000050ff02723e */ /* 0x080fe200030006ff */
[----:B------:R-:W-:Y:S01]  /*6a30*/  HADD2.F32 R55, -RZ, R0.H1_H1 ;  /* 0x30000000ff377230 */ /* 0x000fe20000004100 */
[----:B------:R-:W-:Y:S01]  /*6a40*/  F2FP.F16.E4M3.UNPACK_B R0, R81.H1 ;  /* 0x00000051ff00723e */ /* 0x000fe200030006ff */
[----:B------:R-:W-:Y:S01]  /*6a50*/  BSSY.RECONVERGENT B0, `(.L_x_107) ;  /* 0x0000095000007945 */ /* 0x000fe20003800200 */
[----:B------:R-:W-:Y:S01]  /*6a60*/  F2FP.F16.E4M3.UNPACK_B R3, R80 ;  /* 0x00000050ff03723e */ /* 0x000fe200020006ff */
[----:B------:R-:W-:Y:S01]  /*6a70*/  HADD2.F32 R52, -RZ, R2.H0_H0 ;  /* 0x20000002ff347230 */ /* 0x000fe20000004100 */
[----:B------:R-:W-:Y:S01]  /*6a80*/  ISETP.NE.AND P0, PT, R110, RZ, PT ;  /* 0x000000ff6e00720c */ /* 0x000fe20003f05270 */
[--C-:B------:R-:W-:Y:S01]  /*6a90*/  HADD2.F32 R56, -RZ, R0.reuse.H0_H0 ;  /* 0x20000000ff387230 */ /* 0x100fe20000004100 */
[----:B------:R-:W-:Y:S01]  /*6aa0*/  ISETP.NE.AND P6, PT, R118, RZ, PT ;  /* 0x000000ff7600720c */ /* 0x000fe20003fc5270 */
[----:B------:R-:W-:Y:S01]  /*6ab0*/  HADD2.F32 R57, -RZ, R0.H1_H1 ;  /* 0x30000000ff397230 */ /* 0x000fe20000004100 */
[-C--:B------:R-:W-:Y:S01]  /*6ac0*/  F2FP.F16.E4M3.UNPACK_B R0, R83.reuse ;  /* 0x00000053ff00723e */ /* 0x080fe200020006ff */
[----:B-1----:R-:W-:Y:S01]  /*6ad0*/  LDTM.16dp32bit_t0_t15.x32 R4, tmem[UR4+0x40] ;  /* 0x00004004000479ee */ /* 0x002fe20008a80000 */
[----:B------:R-:W1:Y:S01]  /*6ae0*/  LDTM.16dp32bit_t16_t31.x32 R4, tmem[UR4+0x60] ;  /* 0x00006004000479ee */ /* 0x000e620008aa0000 */
[----:B------:R-:W-:Y:S01]  /*6af0*/  HADD2.F32 R53, -RZ, R2.H1_H1 ;  /* 0x30000002ff357230 */ /* 0x000fe20000004100 */
[----:B------:R-:W-:Y:S01]  /*6b00*/  F2FP.F16.E4M3.UNPACK_B R2, R82.H1 ;  /* 0x00000052ff02723e */ /* 0x000fe200030006ff */
[--C-:B------:R-:W-:Y:S02]  /*6b10*/  HADD2.F32 R50, -RZ, R3.reuse.H0_H0 ;  /* 0x20000003ff327230 */ /* 0x100fe40000004100 */
[--C-:B------:R-:W-:Y:S02]  /*6b20*/  HADD2.F32 R62, -RZ, R0.reuse.H0_H0 ;  /* 0x20000000ff3e7230 */ /* 0x100fe40000004100 */
[----:B------:R-:W-:Y:S01]  /*6b30*/  HADD2.F32 R63, -RZ, R0.H1_H1 ;  /* 0x30000000ff3f7230 */ /* 0x000fe20000004100 */
[----:B------:R-:W-:Y:S01]  /*6b40*/  F2FP.F16.E4M3.UNPACK_B R0, R84.H1 ;  /* 0x00000054ff00723e */ /* 0x000fe200030006ff */
[--C-:B------:R-:W-:Y:S02]  /*6b50*/  HADD2.F32 R60, -RZ, R2.reuse.H0_H0 ;  /* 0x20000002ff3c7230 */ /* 0x100fe40000004100 */
[----:B------:R-:W-:Y:S01]  /*6b60*/  HADD2.F32 R61, -RZ, R2.H1_H1 ;  /* 0x30000002ff3d7230 */ /* 0x000fe20000004100 */
[----:B------:R-:W-:Y:S01]  /*6b70*/  F2FP.F16.E4M3.UNPACK_B R2, R83.H1 ;  /* 0x00000053ff02723e */ /* 0x000fe200030006ff */
[----:B------:R-:W-:Y:S01]  /*6b80*/  HADD2.F32 R51, -RZ, R3.H1_H1 ;  /* 0x30000003ff337230 */ /* 0x000fe20000004100 */
[----:B------:R-:W-:Y:S01]  /*6b90*/  F2FP.F16.E4M3.UNPACK_B R3, R82 ;  /* 0x00000052ff03723e */ /* 0x000fe200020006ff */
[--C-:B------:R-:W-:Y:S02]  /*6ba0*/  HADD2.F32 R68, -RZ, R0.reuse.H0_H0 ;  /* 0x20000000ff447230 */ /* 0x100fe40000004100 */
[----:B------:R-:W-:Y:S01]  /*6bb0*/  HADD2.F32 R69, -RZ, R0.H1_H1 ;  /* 0x30000000ff457230 */ /* 0x000fe20000004100 */
[-C--:B------:R-:W-:Y:S01]  /*6bc0*/  F2FP.F16.E4M3.UNPACK_B R0, R85.reuse.H1 ;  /* 0x00000055ff00723e */ /* 0x080fe200030006ff */
[--C-:B------:R-:W-:Y:S02]  /*6bd0*/  HADD2.F32 R64, -RZ, R2.reuse.H0_H0 ;  /* 0x20000002ff407230 */ /* 0x100fe40000004100 */
[----:B------:R-:W-:Y:S01]  /*6be0*/  HADD2.F32 R65, -RZ, R2.H1_H1 ;  /* 0x30000002ff417230 */ /* 0x000fe20000004100 */
[----:B------:R-:W-:Y:S01]  /*6bf0*/  F2FP.F16.E4M3.UNPACK_B R2, R85 ;  /* 0x00000055ff02723e */ /* 0x000fe200020006ff */
[--C-:B------:R-:W-:Y:S02]  /*6c00*/  HADD2.F32 R58, -RZ, R3.reuse.H0_H0 ;  /* 0x20000003ff3a7230 */ /* 0x100fe40000004100 */
[C---:B-1----:R-:W-:Y:S01]  /*6c10*/  FMUL R7, R47.reuse, R7 ;  /* 0x000000072f077220 */ /* 0x042fe20000400000 */
[----:B------:R-:W-:Y:S01]  /*6c20*/  HADD2.F32 R59, -RZ, R3.H1_H1 ;  /* 0x30000003ff3b7230 */ /* 0x000fe20000004100 */
[----:B------:R-:W-:Y:S01]  /*6c30*/  F2FP.F16.E4M3.UNPACK_B R3, R84 ;  /* 0x00000054ff03723e */ /* 0x000fe200020006ff */
[--C-:B------:R-:W-:Y:S02]  /*6c40*/  HADD2.F32 R72, -RZ, R0.reuse.H0_H0 ;  /* 0x20000000ff487230 */ /* 0x100fe40000004100 */
[C---:B------:R-:W-:Y:S01]  /*6c50*/  FMUL R11, R47.reuse, R11 ;  /* 0x0000000b2f0b7220 */ /* 0x040fe20000400000 */
[----:B------:R-:W-:Y:S01]  /*6c60*/  HADD2.F32 R73, -RZ, R0.H1_H1 ;  /* 0x30000000ff497230 */ /* 0x000fe20000004100 */
[----:B------:R-:W-:Y:S01]  /*6c70*/  F2FP.F16.E4M3.UNPACK_B R0, R87 ;  /* 0x00000057ff00723e */ /* 0x000fe200020006ff */
[--C-:B------:R-:W-:Y:S02]  /*6c80*/  HADD2.F32 R70, -RZ, R2.reuse.H0_H0 ;  /* 0x20000002ff467230 */ /* 0x100fe40000004100 */
[C---:B------:R-:W-:Y:S01]  /*6c90*/  FMUL R15, R47.reuse, R15 ;  /* 0x0000000f2f0f7220 */ /* 0x040fe20000400000 */
[----:B------:R-:W-:Y:S01]  /*6ca0*/  HADD2.F32 R71, -RZ, R2.H1_H1 ;  /* 0x30000002ff477230 */ /* 0x000fe20000004100 */
[-C--:B------:R-:W-:Y:S01]  /*6cb0*/  F2FP.F16.E4M3.UNPACK_B R2, R86.reuse.H1 ;  /* 0x00000056ff02723e */ /* 0x080fe200030006ff */
[--C-:B------:R-:W-:Y:S02]  /*6cc0*/  HADD2.F32 R66, -RZ, R3.reuse.H0_H0 ;  /* 0x20000003ff427230 */ /* 0x100fe40000004100 */
[----:B------:R-:W-:Y:S01]  /*6cd0*/  HADD2.F32 R67, -RZ, R3.H1_H1 ;  /* 0x30000003ff437230 */ /* 0x000fe20000004100 */
[----:B------:R-:W-:Y:S01]  /*6ce0*/  F2FP.F16.E4M3.UNPACK_B R3, R86 ;  /* 0x00000056ff03723e */ /* 0x000fe200020006ff */
[--C-:B------:R-:W-:Y:S02]  /*6cf0*/  HADD2.F32 R78, -RZ, R0.reuse.H0_H0 ;  /* 0x20000000ff4e7230 */ /* 0x100fe40000004100 */
[----:B------:R-:W-:Y:S02]  /*6d00*/  HADD2.F32 R79, -RZ, R0.H1_H1 ;  /* 0x30000000ff4f7230 */ /* 0x000fe40000004100 */
[C---:B------:R-:W-:Y:S01]  /*6d10*/  FMUL R0, R47.reuse, R4 ;  /* 0x000000042f007220 */ /* 0x040fe20000400000 */
[--C-:B------:R-:W-:Y:S02]  /*6d20*/  HADD2.F32 R76, -RZ, R2.reuse.H0_H0 ;  /* 0x20000002ff4c7230 */ /* 0x100fe40000004100 */
[----:B------:R-:W-:Y:S01]  /*6d30*/  FMUL R4, R47, R8 ;  /* 0x000000082f047220 */ /* 0x000fe20000400000 */
[----:B------:R-:W-:Y:S02]  /*6d40*/  HADD2.F32 R77, -RZ, R2.H1_H1 ;  /* 0x30000002ff4d7230 */ /* 0x000fe40000004100 */
[----:B------:R-:W-:Y:S01]  /*6d50*/  FFMA R0, R49, R50, R0 ;  /* 0x0000003231007223 */ /* 0x000fe20000000000 */
[--C-:B------:R-:W-:Y:S02]  /*6d60*/  HADD2.F32 R74, -RZ, R3.reuse.H0_H0 ;  /* 0x20000003ff4a7230 */ /* 0x100fe40000004100 */
[C---:B------:R-:W-:Y:S01]  /*6d70*/  FMUL R2, R47.reuse, R5 ;  /* 0x000000052f027220 */ /* 0x040fe20000400000 */
[----:B------:R-:W-:Y:S02]  /*6d80*/  HADD2.F32 R75, -RZ, R3.H1_H1 ;  /* 0x30000003ff4b7230 */ /* 0x000fe40000004100 */
[C---:B------:R-:W-:Y:S01]  /*6d90*/  FMUL R5, R47.reuse, R9 ;  /* 0x000000092f057220 */ /* 0x040fe20000400000 */
[----:B------:R-:W-:Y:S01]  /*6da0*/  FMUL R8, R47, R12 ;  /* 0x0000000c2f087220 */ /* 0x000fe20000400000 */
[----:B------:R-:W-:Y:S01]  /*6db0*/  FFMA R2, R49, R51, R2 ;  /* 0x0000003331027223 */ /* 0x000fe20000000002 */
[C---:B------:R-:W-:Y:S01]  /*6dc0*/  FMUL R9, R47.reuse, R13 ;  /* 0x0000000d2f097220 */ /* 0x040fe20000400000 */
[C---:B------:R-:W-:Y:S01]  /*6dd0*/  FMUL R12, R47.reuse, R21 ;  /* 0x000000152f0c7220 */ /* 0x040fe20000400000 */
[C---:B------:R-:W-:Y:S01]  /*6de0*/  FMUL R21, R47.reuse, R30 ;  /* 0x0000001e2f157220 */ /* 0x040fe20000400000 */
[C---:B------:R-:W-:Y:S01]  /*6df0*/  FMUL R13, R47.reuse, R22 ;  /* 0x000000162f0d7220 */ /* 0x040fe20000400000 */
[C---:B------:R-:W-:Y:S01]  /*6e00*/  FMUL R22, R47.reuse, R31 ;  /* 0x0000001f2f167220 */ /* 0x040fe20000400000 */
        /* <DEDUP_REMOVED lines=8> */
[C---:B------:R-:W-:Y:S01]  /*6e90*/  FFMA R6, R49.reuse, R56, R6 ;  /* 0x0000003831067223 */ /* 0x040fe20000000006 */
[C---:B------:R-:W-:Y:S01]  /*6ea0*/  FFMA R11, R49.reuse, R57, R11 ;  /* 0x00000039310b7223 */ /* 0x040fe2000000000b */
[C---:B------:R-:W-:Y:S01]  /*6eb0*/  FFMA R8, R49.reuse, R58, R8 ;  /* 0x0000003a31087223 */ /* 0x040fe20000000008 */
[----:B------:R-:W-:Y:S01]  /*6ec0*/  FFMA R9, R49, R59, R9 ;  /* 0x0000003b31097223 */ /* 0x000fe20000000009 */
[----:B------:R-:W-:Y:S01]  /*6ed0*/  F2FP.SATFINITE.E4M3.F32.PACK_AB_MERGE_C R52, R7, R3, RZ ;  /* 0x000000030734723e */ /* 0x000fe200048070ff */
[----:B------:R-:W-:Y:S01]  /*6ee0*/  FFMA R10, R49, R60, R10 ;  /* 0x0000003c310a7223 */ /* 0x000fe2000000000a */
[----:B------:R-:W-:Y:S01]  /*6ef0*/  F2FP.SATFINITE.E4M3.F32.PACK_AB_MERGE_C R53, R11, R6, RZ ;  /* 0x000000060b35723e */ /* 0x000fe200048070ff */
[----:B------:R-:W-:Y:S01]  /*6f00*/  FFMA R15, R49, R61, R15 ;  /* 0x0000003d310f7223 */ /* 0x000fe2000000000f */
[C---:B------:R-:W-:Y:S01]  /*6f10*/  FMUL R3, R47.reuse, R16 ;  /* 0x000000102f037220 */ /* 0x040fe20000400000 */
[C---:B------:R-:W-:Y:S01]  /*6f20*/  FMUL R6, R47.reuse, R17 ;  /* 0x000000112f067220 */ /* 0x040fe20000400000 */
[----:B------:R-:W-:Y:S01]  /*6f30*/  F2FP.F16.E4M3.UNPACK_B R51, R87.H1 ;  /* 0x00000057ff33723e */ /* 0x000fe200030006ff */
[----:B------:R-:W-:Y:S01]  /*6f40*/  FMUL R11, R47, R20 ;  /* 0x000000142f0b7220 */ /* 0x000fe20000400000 */
[----:B------:R-:W-:Y:S01]  /*6f50*/  F2FP.SATFINITE.E4M3.F32.PACK_AB_MERGE_C R54, R15, R10, RZ ;  /* 0x0000000a0f36723e */ /* 0x000fe200048070ff */
[C---:B------:R-:W-:Y:S01]  /*6f60*/  FFMA R3, R49.reuse, R62, R3 ;  /* 0x0000003e31037223 */ /* 0x040fe20000000003 */
[----:B------:R-:W-:Y:S01]  /*6f70*/  FFMA R6, R49, R63, R6 ;  /* 0x0000003f31067223 */ /* 0x000fe20000000006 */
[----:B------:R-:W-:Y:S01]  /*6f80*/  FMUL R20, R47, R29 ;  /* 0x0000001d2f147220 */ /* 0x000fe20000400000 */
[----:B------:R-:W-:Y:S01]  /*6f90*/  F2FP.SATFINITE.E4M3.F32.PACK_AB_MERGE_C R29, R5, R4, R53 ;  /* 0x00000004051d723e */ /* 0x000fe20004807035 */
[----:B------:R-:W-:Y:S01]  /*6fa0*/  FMUL R10, R47, R19 ;  /* 0x000000132f0a7220 */ /* 0x000fe20000400000 */
[----:B------:R-:W-:Y:S01]  /*6fb0*/  F2FP.SATFINITE.E4M3.F32.PACK_AB_MERGE_C R30, R9, R8, R54 ;  /* 0x00000008091e723e */ /* 0x000fe20004807036 */
        /* <DEDUP_REMOVED lines=10> */
[----:B------:R-:W-:Y:S01]  /*7060*/  FFMA R14, R49, R69, R14 ;  /* 0x00000045310e7223 */ /* 0x000fe2000000000e */
[----:B------:R-:W-:Y:S01]  /*7070*/  FMUL R18, R47, R27 ;  /* 0x0000001b2f127220 */ /* 0x000fe20000400000 */
[C---:B------:R-:W-:Y:S01]  /*7080*/  FFMA R15, R49.reuse, R70, R15 ;  /* 0x00000046310f7223 */ /* 0x040fe2000000000f */
[C---:B------:R-:W-:Y:S01]  /*7090*/  FFMA R16, R49.reuse, R71, R16 ;  /* 0x0000004731107223 */ /* 0x040fe20000000010 */
[C---:B------:R-:W-:Y:S01]  /*70a0*/  FFMA R17, R49.reuse, R72, R17 ;  /* 0x0000004831117223 */ /* 0x040fe20000000011 */
[C---:B------:R-:W-:Y:S01]  /*70b0*/  FFMA R18, R49.reuse, R73, R18 ;  /* 0x0000004931127223 */ /* 0x040fe20000000012 */
[----:B------:R-:W-:Y:S01]  /*70c0*/  FFMA R19, R49, R74, R19 ;  /* 0x0000004a31137223 */ /* 0x000fe20000000013 */
[----:B------:R-:W-:Y:S01]  /*70d0*/  FMUL R23, R47, R32 ;  /* 0x000000202f177220 */ /* 0x000fe20000400000 */
[----:B------:R-:W-:Y:S01]  /*70e0*/  FFMA R20, R49, R75, R20 ;  /* 0x0000004b31147223 */ /* 0x000fe20000000014 */
[----:B------:R-:W-:Y:S01]  /*70f0*/  FMUL R24, R47, R33 ;  /* 0x000000212f187220 */ /* 0x000fe20000400000 */
[--C-:B------:R-:W-:Y:S02]  /*7100*/  HADD2.F32 R50, -RZ, R51.reuse.H0_H0 ;  /* 0x20000033ff327230 */ /* 0x100fe40000004100 */
[----:B------:R-:W-:Y:S01]  /*7110*/  FFMA R21, R49, R76, R21 ;  /* 0x0000004c31157223 */ /* 0x000fe20000000015 */
[----:B------:R-:W-:Y:S02]  /*7120*/  HADD2.F32 R51, -RZ, R51.H1_H1 ;  /* 0x30000033ff337230 */ /* 0x000fe40000004100 */
[----:B------:R-:W-:Y:S01]  /*7130*/  FMUL R25, R47, R34 ;  /* 0x000000222f197220 */ /* 0x000fe20000400000 */
[----:B------:R-:W-:Y:S01]  /*7140*/  FFMA R22, R49, R77, R22 ;  /* 0x0000004d31167223 */ /* 0x000fe20000000016 */
[----:B------:R-:W-:Y:S01]  /*7150*/  FMUL R26, R47, R35 ;  /* 0x000000232f1a7220 */ /* 0x000fe20000400000 */
[----:B------:R-:W-:Y:S01]  /*7160*/  F2FP.SATFINITE.E4M3.F32.PACK_AB_MERGE_C R7, R10, R7, RZ ;  /* 0x000000070a07723e */ /* 0x000fe200048070ff */
[C---:B------:R-:W-:Y:S01]  /*7170*/  FFMA R23, R49.reuse, R78, R23 ;  /* 0x0000004e31177223 */ /* 0x040fe20000000017 */
[C---:B------:R-:W-:Y:S01]  /*7180*/  FFMA R24, R49.reuse, R79, R24 ;  /* 0x0000004f31187223 */ /* 0x040fe20000000018 */
[C---:B------:R-:W-:Y:S01]  /*7190*/  FFMA R25, R49.reuse, R50, R25 ;  /* 0x0000003231197223 */ /* 0x040fe20000000019 */
[----:B------:R-:W-:Y:S01]  /*71a0*/  FFMA R26, R49, R51, R26 ;  /* 0x00000033311a7223 */ /* 0x000fe2000000001a */
[----:B------:R-:W-:Y:S02]  /*71b0*/  F2FP.SATFINITE.E4M3.F32.PACK_AB_MERGE_C R28, R2, R0, R52 ;  /* 0x00000000021c723e */ /* 0x000fe40004807034 */
[----:B------:R-:W-:Y:S02]  /*71c0*/  F2FP.SATFINITE.E4M3.F32.PACK_AB_MERGE_C R31, R6, R3, R7 ;  /* 0x00000003061f723e */ /* 0x000fe40004807007 */
[----:B------:R-:W-:Y:S02]  /*71d0*/  F2FP.SATFINITE.E4M3.F32.PACK_AB_MERGE_C R13, R14, R13, RZ ;  /* 0x0000000d0e0d723e */ /* 0x000fe400048070ff */
[----:B------:R-:W-:Y:S01]  /*71e0*/  F2FP.SATFINITE.E4M3.F32.PACK_AB_MERGE_C R17, R18, R17, RZ ;  /* 0x000000111211723e */ /* 0x000fe200048070ff */
[----:B------:R1:W-:Y:S01]  /*71f0*/  STS.128 [R100+UR49+0x5200], R28 ;  /* 0x0052001c64007988 */ /* 0x0003e20008000c31 */
[----:B------:R-:W-:Y:S02]  /*7200*/  F2FP.SATFINITE.E4M3.F32.PACK_AB_MERGE_C R14, R22, R21, RZ ;  /* 0x00000015160e723e */ /* 0x000fe400048070ff */
[----:B------:R-:W-:Y:S02]  /*7210*/  F2FP.SATFINITE.E4M3.F32.PACK_AB_MERGE_C R25, R26, R25, RZ ;  /* 0x000000191a19723e */ /* 0x000fe400048070ff */
[----:B------:R-:W-:Y:S02]  /*7220*/  F2FP.SATFINITE.E4M3.F32.PACK_AB_MERGE_C R12, R12, R11, R13 ;  /* 0x0000000b0c0c723e */ /* 0x000fe4000480700d */
[----:B------:R-:W-:Y:S02]  /*7230*/  F2FP.SATFINITE.E4M3.F32.PACK_AB_MERGE_C R13, R16, R15, R17 ;  /* 0x0000000f100d723e */ /* 0x000fe40004807011 */
        /* <DEDUP_REMOVED lines=13> */
[----:B------:R-:W-:Y:S02]  /*7310*/  UIADD3 UR8, UP0, UPT, UR52, 0x680, URZ ;  /* 0x0000068034087890 */ /* 0x000fe4000ff1e0ff */
[----:B------:R-:W-:Y:S02]  /*7320*/  UIADD3 UR5, UPT, UPT, UR41, 0x40, URZ ;  /* 0x0000004029057890 */ /* 0x000fe4000fffe0ff */
[----:B------:R-:W-:Y:S02]  /*7330*/  UIADD3 UR4, UPT, UPT, UR49, 0x5200, URZ ;  /* 0x0000520031047890 */ /* 0x000fe4000fffe0ff */
[----:B------:R-:W-:Y:S01]  /*7340*/  UIADD3.X UR9, UPT, UPT, URZ, UR53, URZ, UP0, !UPT ;  /* 0x00000035ff097290 */ /* 0x000fe200087fe4ff */
[----:B------:R-:W-:Y:S01]  /*7350*/  UMOV UR6, UR42 ;  /* 0x0000002a00067c82 */ /* 0x000fe20008000000 */
[----:B------:R-:W-:Y:S07]  /*7360*/  UMOV UR7, UR36 ;  /* 0x0000002400077c82 */ /* 0x000fee0008000000 */
[----:B------:R2:W-:Y:S01]  /*7370*/  UTMASTG.3D [UR4], [UR8] ;  /* 0x00000004080073b5 */ /* 0x0005e20008010000 */
[----:B------:R0:W-:Y:S01]  /*7380*/  UTMACMDFLUSH ;  /* 0x00000000000079b7 */ /* 0x0001e20000000000 */
[----:B--2---:R-:W-:Y:S04]  /*7390*/  DEPBAR.LE SB0, 0x1 ;  /* 0x000080400000791a */ /* 0x004fe80000000000 */
.L_x_108:
[----:B------:R-:W-:Y:S05]  /*73a0*/  BSYNC.RECONVERGENT B0 ;  /* 0x0000000000007941 */ /* 0x000fea0003800200 */
.L_x_107:
        /* <DEDUP_REMOVED lines=15> */
.L_x_112:
[----:B------:R-:W-:Y:S05]  /*74a0*/  BSYNC B0 ;  /* 0x0000000000007941 */ /* 0x000fea0003800000 */
.L_x_111:
[----:B------:R-:W-:Y:S01]  /*74b0*/  ISETP.NE.AND P0, PT, R116, RZ, PT ;  /* 0x000000ff7400720c */ /* 0x000fe20003f05270 */
[----:B------:R-:W-:Y:S11]  /*74c0*/  VIADD R105, R105, 0x1 ;  /* 0x0000000169697836 */ /* 0x000ff60000000000 */
[----:B------:R-:W-:Y:S01]  /*74d0*/  @!UPT UIADD3 URZ, UPT, UPT, URZ, URZ, URZ ;  /* 0x000000fffffff290 */ /* 0x000fe2000fffe0ff */
[----:B------:R3:W4:Y:S04]  /*74e0*/  @P0 LDS.128 R84, [R2+0x210] ;  /* 0x0002100002540984 */ /* 0x0007280000000c00 */
[----:B------:R1:W1:Y:S01]  /*74f0*/  @P0 LDS.128 R80, [R3+UR49+0x200] ;  /* 0x0002003103500984 */ /* 0x0002620008000c00 */
        /* <DEDUP_REMOVED lines=14> */
.L_x_110:
[----:B------:R-:W-:Y:S05]  /*75e0*/  BSYNC B1 ;  /* 0x0000000000017941 */ /* 0x000fea0003800000 */
.L_x_109:
[----:B------:R-:W-:Y:S05]  /*75f0*/  VIADD R0, R48, 0x80 ;  /* 0x0000008030007836 */ /* 0x000fea0000000000 */
[----:B------:R-:W-:Y:S04]  /*7600*/  SHF.R.U32.HI R0, RZ, 0x15, R0 ;  /* 0x00000015ff007819 */ /* 0x000fe80000011600 */
[----:B------:R-:W-:Y:S11]  /*7610*/  LOP3.LUT P0, RZ, R0, 0x3, R101, 0x48, !PT ;  /* 0x0000000300ff7812 */ /* 0x000ff60007804865 */
[----:B------:R-:W-:Y:S02]  /*7620*/  @!UPT UIADD3 URZ, UPT, UPT, URZ, URZ, URZ ;  /* 0x000000fffffff290 */ /* 0x000fe4000fffe0ff */
[----:B------:R-:W-:Y:S05]  /*7630*/  @!P0 BRA `(.L_x_114) ;  /* 0x0000000000408947 */ /* 0x000fea0003800000 */
[----:B------:R-:W2:Y:S01]  /*7640*/  LDCU.64 UR8, c[0x4][0x78] ;  /* 0x01000f00ff0877ac */ /* 0x000ea20008000a00 */
[----:B------:R-:W-:Y:S01]  /*7650*/  MOV R3, 0x0 ;  /* 0x0000000000037802 */ /* 0x000fe20000000f00 */
[----:B-1----:R-:W-:Y:S02]  /*7660*/  HFMA2 R12, -RZ, RZ, 0, 5.9604644775390625e-08 ;  /* 0x00000001ff0c7431 */ /* 0x002fe400000001ff */
[----:B------:R-:W-:Y:S02]  /*7670*/  IMAD.MOV.U32 R8, RZ, RZ, 0x192 ;  /* 0x00000192ff087424 */ /* 0x000fe400078e00ff */
[----:B------:R-:W-:Y:S01]  /*7680*/  IMAD.MOV.U32 R13, RZ, RZ, RZ ;  /* 0x000000ffff0d7224 */ /* 0x000fe200078e00ff */
[----:B------:R-:W1:Y:S01]  /*7690*/  LDCU.64 UR6, c[0x4][0x80] ;  /* 0x01001000ff0677ac */ /* 0x000e620008000a00 */
[----:B------:R-:W3:Y:S01]  /*76a0*/  LDC.64 R2, c[0x4][R3] ;  /* 0x0100000003027b82 */ /* 0x000ee20000000a00 */
[----:B------:R-:W4:Y:S01]  /*76b0*/  LDCU.64 UR4, c[0x4][0x18] ;  /* 0x01000300ff0477ac */ /* 0x000f220008000a00 */
[----:B--2---:R-:W-:Y:S01]  /*76c0*/  MOV R5, UR9 ;  /* 0x0000000900057c02 */ /* 0x004fe20008000f00 */
[----:B------:R-:W-:Y:S01]  /*76d0*/  IMAD.U32 R4, RZ, RZ, UR8 ;  /* 0x00000008ff047e24 */ /* 0x000fe2000f8e00ff */
[----:B-1----:R-:W-:Y:S01]  /*76e0*/  MOV R7, UR7 ;  /* 0x0000000700077c02 */ /* 0x002fe20008000f00 */
[----:B------:R-:W-:Y:S01]  /*76f0*/  IMAD.U32 R6, RZ, RZ, UR6 ;  /* 0x00000006ff067e24 */ /* 0x000fe2000f8e00ff */
[----:B----4-:R-:W-:Y:S01]  /*7700*/  MOV R11, UR5 ;  /* 0x00000005000b7c02 */ /* 0x010fe20008000f00 */
[----:B------:R-:W-:Y:S02]  /*7710*/  IMAD.U32 R10, RZ, RZ, UR4 ;  /* 0x00000004ff0a7e24 */ /* 0x000fe4000f8e00ff */
[----:B------:R-:W-:Y:S07]  /*7720*/  LEPC R20, `(.L_x_114) ;  /* 0x000000001014794e */ /* 0x000fee0000000000 */
[----:B---3--:R-:W-:Y:S05]  /*7730*/  CALL.ABS.NOINC R2 ;  /* 0x0000000002007343 */ /* 0x008fea0003c00000 */
.L_x_114:
        /* <DEDUP_REMOVED lines=148> */
[----:B------:R-:W-:Y:S02]  /*8080*/  UIADD3 UR8, UP0, UPT, UR52, 0x680, URZ ;  /* 0x0000068034087890 */ /* 0x000fe4000ff1e0ff */
[----:B------:R-:W-:Y:S02]  /*8090*/  UIADD3 UR5, UPT, UPT, UR41, 0x80, URZ ;  /* 0x0000008029057890 */ /* 0x000fe4000fffe0ff */
[----:B------:R-:W-:Y:S01]  /*80a0*/  MOV R109, UR10 ;  /* 0x0000000a006d7c02 */ /* 0x000fe20008000f00 */
[----:B------:R-:W-:Y:S01]  /*80b0*/  UIADD3.X UR9, UPT, UPT, URZ, UR53, URZ, UP0, !UPT ;  /* 0x00000035ff097290 */ /* 0x000fe200087fe4ff */
[----:B------:R-:W-:Y:S02]  /*80c0*/  UMOV UR6, UR42 ;  /* 0x0000002a00067c82 */ /* 0x000fe40008000000 */
[----:B------:R-:W-:Y:S01]  /*80d0*/  R2UR UR4, R109 ;  /* 0x000000006d0472ca */ /* 0x000fe200000e0000 */
[----:B------:R-:W-:Y:S11]  /*80e0*/  UMOV UR7, UR36 ;  /* 0x0000002400077c82 */ /* 0x000ff60008000000 */
[----:B------:R-:W-:Y:S01]  /*80f0*/  @!UPT UIADD3 URZ, UPT, UPT, URZ, URZ, URZ ;  /* 0x000000fffffff290 */ /* 0x000fe2000fffe0ff */
[----:B------:R2:W-:Y:S01]  /*8100*/  UTMASTG.3D [UR4], [UR8] ;  /* 0x00000004080073b5 */ /* 0x0005e20008010000 */
[----:B------:R0:W-:Y:S01]  /*8110*/  UTMACMDFLUSH ;  /* 0x00000000000079b7 */ /* 0x0001e20000000000 */
[----:B--2---:R-:W-:Y:S04]  /*8120*/  DEPBAR.LE SB0, 0x1 ;  /* 0x000080400000791a */ /* 0x004fe80000000000 */
.L_x_116:
[----:B------:R-:W-:Y:S05]  /*8130*/  BSYNC.RECONVERGENT B0 ;  /* 0x0000000000007941 */ /* 0x000fea0003800200 */
.L_x_115:
        /* <DEDUP_REMOVED lines=15> */
.L_x_120:
[----:B------:R-:W-:Y:S05]  /*8230*/  BSYNC B0 ;  /* 0x0000000000007941 */ /* 0x000fea0003800000 */
.L_x_119:
        /* <DEDUP_REMOVED lines=19> */
.L_x_118:
[----:B------:R-:W-:Y:S05]  /*8370*/  BSYNC B1 ;  /* 0x0000000000017941 */ /* 0x000fea0003800000 */
.L_x_117:
        /* <DEDUP_REMOVED lines=21> */
.L_x_122:
[----:B------:R-:W-:Y:S01]  /*84d0*/  ISETP.NE.AND P0, PT, R110, RZ, PT ;  /* 0x000000ff6e00720c */ /* 0x000fe20003f05270 */
[----:B------:R-:W-:Y:S05]  /*84e0*/  WARPSYNC.ALL ;  /* 0x0000000000007948 */ /* 0x000fea0003800000 */
[----:B------:R-:W-:Y:S01]  /*84f0*/  R2UR UR4, R48 ;  /* 0x00000000300472ca */ /* 0x000fe200000e0000 */
[----:B------:R-:W-:Y:S01]  /*8500*/  BSSY.RECONVERGENT B0, `(.L_x_123) ;  /* 0x000009c000007945 */ /* 0x000fe20003800200 */
[-C--:B------:R-:W-:Y:S02]  /*8510*/  F2FP.F16.E4M3.UNPACK_B R2, R80.reuse ;  /* 0x00000050ff02723e */ /* 0x080fe400020006ff */
[----:B------:R-:W-:Y:S02]  /*8520*/  F2FP.F16.E4M3.UNPACK_B R80, R80.H1 ;  /* 0x00000050ff50723e */ /* 0x000fe400030006ff */
[-C--:B------:R-:W-:Y:S01]  /*8530*/  F2FP.F16.E4M3.UNPACK_B R51, R81.reuse ;  /* 0x00000051ff33723e */ /* 0x080fe200020006ff */
[--C-:B------:R-:W-:Y:S01]  /*8540*/  HADD2.F32 R0, -RZ, R2.reuse.H0_H0 ;  /* 0x20000002ff007230 */ /* 0x100fe20000004100 */
[----:B------:R-:W-:Y:S01]  /*8550*/  F2FP.F16.E4M3.UNPACK_B R81, R81.H1 ;  /* 0x00000051ff51723e */ /* 0x000fe200030006ff */
[----:B------:R-:W-:Y:S01]  /*8560*/  HADD2.F32 R2, -RZ, R2.H1_H1 ;  /* 0x30000002ff027230 */ /* 0x000fe20000004100 */
[-C--:B------:R-:W-:Y:S01]  /*8570*/  F2FP.F16.E4M3.UNPACK_B R55, R82.reuse ;  /* 0x00000052ff37723e */ /* 0x080fe200020006ff */
[--C-:B------:R-:W-:Y:S01]  /*8580*/  HADD2.F32 R3, -RZ, R80.reuse.H0_H0 ;  /* 0x20000050ff037230 */ /* 0x100fe20000004100 */
[----:B------:R-:W-:Y:S01]  /*8590*/  F2FP.F16.E4M3.UNPACK_B R82, R82.H1 ;  /* 0x00000052ff52723e */ /* 0x000fe200030006ff */
[----:B-1----:R-:W-:Y:S01]  /*85a0*/  LDTM.16dp32bit_t0_t15.x32 R4, tmem[UR4+0xc0] ;  /* 0x0000c004000479ee */ /* 0x002fe20008a80000 */
[----:B------:R-:W1:Y:S01]  /*85b0*/  LDTM.16dp32bit_t16_t31.x32 R4, tmem[UR4+0xe0] ;  /* 0x0000e004000479ee */ /* 0x000e620008aa0000 */
[----:B------:R-:W-:Y:S01]  /*85c0*/  NOP ;  /* 0x0000000000007918 */ /* 0x000fe20000000000 */
[--C-:B------:R-:W-:Y:S01]  /*85d0*/  HADD2.F32 R50, -RZ, R51.reuse.H0_H0 ;  /* 0x20000033ff327230 */ /* 0x100fe20000004100 */
[----:B------:R-:W-:Y:S01]  /*85e0*/  R2UR UR5, R113 ;  /* 0x00000000710572ca */ /* 0x000fe200000e0000 */
[----:B------:R-:W-:Y:S01]  /*85f0*/  HADD2.F32 R51, -RZ, R51.H1_H1 ;  /* 0x30000033ff337230 */ /* 0x000fe20000004100 */
[----:B------:R-:W-:Y:S01]  /*8600*/  F2FP.F16.E4M3.UNPACK_B R59, R83 ;  /* 0x00000053ff3b723e */ /* 0x000fe200020006ff */
[--C-:B------:R-:W-:Y:S01]  /*8610*/  HADD2.F32 R54, -RZ, R55.reuse.H0_H0 ;  /* 0x20000037ff367230 */ /* 0x100fe20000004100 */
[----:B------:R-:W-:Y:S01]  /*8620*/  F2FP.F16.E4M3.UNPACK_B R63, R84 ;  /* 0x00000054ff3f723e */ /* 0x000fe200020006ff */
[----:B------:R-:W-:Y:S01]  /*8630*/  HADD2.F32 R55, -RZ, R55.H1_H1 ;  /* 0x30000037ff377230 */ /* 0x000fe20000004100 */
[----:B------:R-:W-:Y:S01]  /*8640*/  F2FP.F16.E4M3.UNPACK_B R67, R85 ;  /* 0x00000055ff43723e */ /* 0x000fe200020006ff */
[--C-:B------:R-:W-:Y:S01]  /*8650*/  HADD2.F32 R58, -RZ, R59.reuse.H0_H0 ;  /* 0x2000003bff3a7230 */ /* 0x100fe20000004100 */
[----:B------:R-:W-:Y:S01]  /*8660*/  F2FP.F16.E4M3.UNPACK_B R71, R86 ;  /* 0x00000056ff47723e */ /* 0x000fe200020006ff */
[----:B------:R-:W-:Y:S01]  /*8670*/  HADD2.F32 R59, -RZ, R59.H1_H1 ;  /* 0x3000003bff3b7230 */ /* 0x000fe20000004100 */
[----:B------:R-:W-:Y:S01]  /*8680*/  F2FP.F16.E4M3.UNPACK_B R74, R87 ;  /* 0x00000057ff4a723e */ /* 0x000fe200020006ff */
[--C-:B------:R-:W-:Y:S01]  /*8690*/  HADD2.F32 R62, -RZ, R63.reuse.H0_H0 ;  /* 0x2000003fff3e7230 */ /* 0x100fe20000004100 */
[----:B------:R-:W-:Y:S01]  /*86a0*/  F2FP.F16.E4M3.UNPACK_B R83, R83.H1 ;  /* 0x00000053ff53723e */ /* 0x000fe200030006ff */
[----:B------:R-:W-:Y:S01]  /*86b0*/  UIADD3 UR5, UPT, UPT, UR5, 0xe0, URZ ;  /* 0x000000e005057890 */ /* 0x000fe2000fffe0ff */
[----:B------:R-:W-:Y:S01]  /*86c0*/  HADD2.F32 R63, -RZ, R63.H1_H1 ;  /* 0x3000003fff3f7230 */ /* 0x000fe20000004100 */
[----:B------:R-:W-:Y:S01]  /*86d0*/  F2FP.F16.E4M3.UNPACK_B R84, R84.H1 ;  /* 0x00000054ff54723e */ /* 0x000fe200030006ff */
[--C-:B------:R-:W-:Y:S01]  /*86e0*/  HADD2.F32 R66, -RZ, R67.reuse.H0_H0 ;  /* 0x20000043ff427230 */ /* 0x100fe20000004100 */
[----:B------:R-:W-:Y:S01]  /*86f0*/  UPRMT UR5, UR37, 0x654, UR5 ;  /* 0x0000065425057896 */ /* 0x000fe20008000005 */
[----:B------:R-:W-:Y:S01]  /*8700*/  HADD2.F32 R67, -RZ, R67.H1_H1 ;  /* 0x30000043ff437230 */ /* 0x000fe20000004100 */
[----:B------:R-:W-:Y:S01]  /*8710*/  F2FP.F16.E4M3.UNPACK_B R85, R85.H1 ;  /* 0x00000055ff55723e */ /* 0x000fe200030006ff */
[--C-:B------:R-:W-:Y:S02]  /*8720*/  HADD2.F32 R70, -RZ, R71.reuse.H0_H0 ;  /* 0x20000047ff467230 */ /* 0x100fe40000004100 */
[C---:B-1----:R-:W-:Y:S01]  /*8730*/  FMUL R4, R47.reuse, R4 ;  /* 0x000000042f047220 */ /* 0x042fe20000400000 */
[C---:B------:R-:W-:Y:S01]  /*8740*/  FMUL R5, R47.reuse, R5 ;  /* 0x000000052f057220 */ /* 0x040fe20000400000 */
[C---:B------:R-:W-:Y:S01]  /*8750*/  FMUL R8, R47.reuse, R8 ;  /* 0x000000082f087220 */ /* 0x040fe20000400000 */
[----:B------:R-:W-:Y:S01]  /*8760*/  FMUL R9, R47, R9 ;  /* 0x000000092f097220 */ /* 0x000fe20000400000 */
[C---:B------:R-:W-:Y:S01]  /*8770*/  FFMA R4, R49.reuse, R0, R4 ;  /* 0x0000000031047223 */ /* 0x040fe20000000004 */
[----:B------:R-:W-:Y:S01]  /*8780*/  SYNCS.ARRIVE.TRANS64.RED.A1T0 RZ, [UR5], RZ ;  /* 0x000000ffffff79a7 */ /* 0x000fe20008100405 */
        /* <DEDUP_REMOVED lines=8> */
[----:B------:R-:W-:Y:S02]  /*8810*/  HADD2.F32 R71, -RZ, R71.H1_H1 ;  /* 0x30000047ff477230 */ /* 0x000fe40000004100 */
[C---:B------:R-:W-:Y:S01]  /*8820*/  FMUL R25, R47.reuse, R30 ;  /* 0x0000001e2f197220 */ /* 0x040fe20000400000 */
[C---:B------:R-:W-:Y:S01]  /*8830*/  FMUL R30, R47.reuse, R35 ;  /* 0x000000232f1e7220 */ /* 0x040fe20000400000 */
[----:B------:R-:W-:Y:S02]  /*8840*/  HADD2.F32 R48, -RZ, R80.H1_H1 ;  /* 0x30000050ff307230 */ /* 0x000fe40000004100 */
[C---:B------:R-:W-:Y:S01]  /*8850*/  FMUL R6, R47.reuse, R6 ;  /* 0x000000062f067220 */ /* 0x040fe20000400000 */
[C---:B------:R-:W-:Y:S01]  /*8860*/  FMUL R7, R47.reuse, R7 ;  /* 0x000000072f077220 */ /* 0x040fe20000400000 */
[--C-:B------:R-:W-:Y:S02]  /*8870*/  HADD2.F32 R52, -RZ, R81.reuse.H0_H0 ;  /* 0x20000051ff347230 */ /* 0x100fe40000004100 */
[----:B------:R-:W-:Y:S01]  /*8880*/  FMUL R10, R47, R10 ;  /* 0x0000000a2f0a7220 */ /* 0x000fe20000400000 */
[C---:B------:R-:W-:Y:S01]  /*8890*/  FFMA R6, R49.reuse, R3, R6 ;  /* 0x0000000331067223 */ /* 0x040fe20000000006 */
[----:B------:R-:W-:Y:S02]  /*88a0*/  HADD2.F32 R53, -RZ, R81.H1_H1 ;  /* 0x30000051ff357230 */ /* 0x000fe40000004100 */
[C---:B------:R-:W-:Y:S01]  /*88b0*/  FFMA R7, R49.reuse, R48, R7 ;  /* 0x0000003031077223 */ /* 0x040fe20000000007 */
[C---:B------:R-:W-:Y:S01]  /*88c0*/  FFMA R8, R49.reuse, R50, R8 ;  /* 0x0000003231087223 */ /* 0x040fe20000000008 */
[C---:B------:R-:W-:Y:S01]  /*88d0*/  FFMA R9, R49.reuse, R51, R9 ;  /* 0x0000003331097223 */ /* 0x040fe20000000009 */
[----:B------:R-:W-:Y:S01]  /*88e0*/  FFMA R10, R49, R52, R10 ;  /* 0x00000034310a7223 */ /* 0x000fe2000000000a */
[--C-:B------:R-:W-:Y:S01]  /*88f0*/  HADD2.F32 R48, -RZ, R74.reuse.H0_H0 ;  /* 0x2000004aff307230 */ /* 0x100fe20000004100 */
[----:B------:R-:W-:Y:S01]  /*8900*/  F2FP.SATFINITE.E4M3.F32.PACK_AB_MERGE_C R77, R7, R6, RZ ;  /* 0x00000006074d723e */ /* 0x000fe200048070ff */
[C---:B------:R-:W-:Y:S01]  /*8910*/  FMUL R7, R47.reuse, R24 ;  /* 0x000000182f077220 */ /* 0x040fe20000400000 */
[C---:B------:R-:W-:Y:S01]  /*8920*/  FMUL R24, R47.reuse, R29 ;  /* 0x0000001d2f187220 */ /* 0x040fe20000400000 */
[C---:B------:R-:W-:Y:S01]  /*8930*/  FMUL R29, R47.reuse, R34 ;  /* 0x000000222f1d7220 */ /* 0x040fe20000400000 */
[----:B------:R-:W-:Y:S02]  /*8940*/  HADD2.F32 R74, -RZ, R74.H1_H1 ;  /* 0x3000004aff4a7230 */ /* 0x000fe40000004100 */
[C---:B------:R-:W-:Y:S01]  /*8950*/  FMUL R11, R47.reuse, R11 ;  /* 0x0000000b2f0b7220 */ /* 0x040fe20000400000 */
[--C-:B------:R-:W-:Y:S02]  /*8960*/  HADD2.F32 R56, -RZ, R82.reuse.H0_H0 ;  /* 0x20000052ff387230 */ /* 0x100fe40000004100 */
[----:B------:R-:W-:Y:S01]  /*8970*/  FMUL R14, R47, R14 ;  /* 0x0000000e2f0e7220 */ /* 0x000fe20000400000 */
[----:B------:R-:W-:Y:S02]  /*8980*/  HADD2.F32 R57, -RZ, R82.H1_H1 ;  /* 0x30000052ff397230 */ /* 0x000fe40000004100 */
[C---:B------:R-:W-:Y:S01]  /*8990*/  FFMA R11, R49.reuse, R53, R11 ;  /* 0x00000035310b7223 */ /* 0x040fe2000000000b */
[----:B------:R-:W-:Y:S01]  /*89a0*/  F2FP.F16.E4M3.UNPACK_B R86, R86.H1 ;  /* 0x00000056ff56723e */ /* 0x000fe200030006ff */
[C---:B------:R-:W-:Y:S01]  /*89b0*/  FFMA R12, R49.reuse, R54, R12 ;  /* 0x00000036310c7223 */ /* 0x040fe2000000000c */
[C---:B------:R-:W-:Y:S01]  /*89c0*/  FFMA R13, R49.reuse, R55, R13 ;  /* 0x00000037310d7223 */ /* 0x040fe2000000000d */
[----:B------:R-:W-:Y:S01]  /*89d0*/  F2FP.F16.E4M3.UNPACK_B R87, R87.H1 ;  /* 0x00000057ff57723e */ /* 0x000fe200030006ff */
[----:B------:R-:W-:Y:S01]  /*89e0*/  FFMA R14, R49, R56, R14 ;  /* 0x00000038310e7223 */ /* 0x000fe2000000000e */
[----:B------:R-:W-:Y:S01]  /*89f0*/  F2FP.SATFINITE.E4M3.F32.PACK_AB_MERGE_C R10, R11, R10, RZ ;  /* 0x0000000a0b0a723e */ /* 0x000fe200048070ff */
[C---:B------:R-:W-:Y:S01]  /*8a00*/  FMUL R15, R47.reuse, R15 ;  /* 0x0000000f2f0f7220 */ /* 0x040fe20000400000 */
[--C-:B------:R-:W-:Y:S02]  /*8a10*/  HADD2.F32 R60, -RZ, R83.reuse.H0_H0 ;  /* 0x20000053ff3c7230 */ /* 0x100fe40000004100 */
[----:B------:R-:W-:Y:S01]  /*8a20*/  FMUL R18, R47, R18 ;  /* 0x000000122f127220 */ /* 0x000fe20000400000 */
[----:B------:R-:W-:Y:S02]  /*8a30*/  HADD2.F32 R61, -RZ, R83.H1_H1 ;  /* 0x30000053ff3d7230 */ /* 0x000fe40000004100 */
[----:B------:R-:W-:Y:S01]  /*8a40*/  FFMA R15, R49, R57, R15 ;  /* 0x00000039310f7223 */ /* 0x000fe2000000000f */
[----:B------:R-:W-:Y:S01]  /*8a50*/  IADD3 R45, PT, PT, R45, 0x1, RZ ;  /* 0x000000012d2d7810 */ /* 0x000fe20007ffe0ff */
[C---:B------:R-:W-:Y:S01]  /*8a60*/  FFMA R16, R49.reuse, R58, R16 ;  /* 0x0000003a31107223 */ /* 0x040fe20000000010 */
        /* <DEDUP_REMOVED lines=8> */
[C---:B------:R-:W-:Y:S01]  /*8af0*/  FFMA R0, R49.reuse, R62, R0 ;  /* 0x0000003e31007223 */ /* 0x040fe20000000000 */
[C---:B------:R-:W-:Y:S01]  /*8b00*/  FFMA R2, R49.reuse, R63, R2 ;  /* 0x0000003f31027223 */ /* 0x040fe20000000002 */
[--C-:B------:R-:W-:Y:S02]  /*8b10*/  HADD2.F32 R68, -RZ, R85.reuse.H0_H0 ;  /* 0x20000055ff447230 */ /* 0x100fe40000004100 */
[----:B------:R-:W-:Y:S01]  /*8b20*/  FFMA R3, R49, R64, R3 ;  /* 0x0000004031037223 */ /* 0x000fe20000000003 */
[----:B------:R-:W-:Y:S02]  /*8b30*/  HADD2.F32 R69, -RZ, R85.H1_H1 ;  /* 0x30000055ff457230 */ /* 0x000fe40000004100 */
[C---:B------:R-:W-:Y:S01]  /*8b40*/  FMUL R21, R47.reuse, R26 ;  /* 0x0000001a2f157220 */ /* 0x040fe20000400000 */
[----:B------:R-:W-:Y:S01]  /*8b50*/  FMUL R22, R47, R27 ;  /* 0x0000001b2f167220 */ /* 0x000fe20000400000 */
[C---:B------:R-:W-:Y:S01]  /*8b60*/  FFMA R6, R49.reuse, R65, R6 ;  /* 0x0000004131067223 */ /* 0x040fe20000000006 */
[----:B------:R-:W-:Y:S01]  /*8b70*/  FFMA R7, R49, R66, R7 ;  /* 0x0000004231077223 */ /* 0x000fe20000000007 */
[----:B------:R-:W-:Y:S01]  /*8b80*/  FMUL R23, R47, R28 ;  /* 0x0000001c2f177220 */ /* 0x000fe20000400000 */
[C---:B------:R-:W-:Y:S01]  /*8b90*/  FFMA R20, R49.reuse, R67, R20 ;  /* 0x0000004331147223 */ /* 0x040fe20000000014 */
[--C-:B------:R-:W-:Y:S02]  /*8ba0*/  HADD2.F32 R72, -RZ, R86.reuse.H0_H0 ;  /* 0x20000056ff487230 */ /* 0x100fe40000004100 */
[C---:B------:R-:W-:Y:S01]  /*8bb0*/  FFMA R21, R49.reuse, R68, R21 ;  /* 0x0000004431157223 */ /* 0x040fe20000000015 */
[----:B------:R-:W-:Y:S02]  /*8bc0*/  HADD2.F32 R73, -RZ, R86.H1_H1 ;  /* 0x30000056ff497230 */ /* 0x000fe40000004100 */
[----:B------:R-:W-:Y:S01]  /*8bd0*/  FFMA R22, R49, R69, R22 ;  /* 0x0000004531167223 */ /* 0x000fe20000000016 */
[C---:B------:R-:W-:Y:S01]  /*8be0*/  FMUL R26, R47.reuse, R31 ;  /* 0x0000001f2f1a7220 */ /* 0x040fe20000400000 */
[----:B------:R-:W-:Y:S01]  /*8bf0*/  FMUL R27, R47, R32 ;  /* 0x000000202f1b7220 */ /* 0x000fe20000400000 */
[----:B------:R-:W-:Y:S01]  /*8c00*/  FFMA R23, R49, R70, R23 ;  /* 0x0000004631177223 */ /* 0x000fe20000000017 */
[----:B------:R-:W-:Y:S01]  /*8c10*/  FMUL R28, R47, R33 ;  /* 0x000000212f1c7220 */ /* 0x000fe20000400000 */
[C---:B------:R-:W-:Y:S01]  /*8c20*/  FFMA R24, R49.reuse, R71, R24 ;  /* 0x0000004731187223 */ /* 0x040fe20000000018 */
[--C-:B------:R-:W-:Y:S02]  /*8c30*/  HADD2.F32 R75, -RZ, R87.reuse.H0_H0 ;  /* 0x20000057ff4b7230 */ /* 0x100fe40000004100 */
[C---:B------:R-:W-:Y:S01]  /*8c40*/  FFMA R25, R49.reuse, R72, R25 ;  /* 0x0000004831197223 */ /* 0x040fe20000000019 */
[----:B------:R-:W-:Y:S02]  /*8c50*/  HADD2.F32 R76, -RZ, R87.H1_H1 ;  /* 0x30000057ff4c7230 */ /* 0x000fe40000004100 */
[----:B------:R-:W-:Y:S01]  /*8c60*/  FFMA R26, R49, R73, R26 ;  /* 0x00000049311a7223 */ /* 0x000fe2000000001a */
[----:B------:R-:W-:Y:S01]  /*8c70*/  F2FP.SATFINITE.E4M3.F32.PACK_AB_MERGE_C R14, R15, R14, RZ ;  /* 0x0000000e0f0e723e */ /* 0x000fe200048070ff */
[----:B------:R-:W-:Y:S01]  /*8c80*/  FFMA R27, R49, R48, R27 ;  /* 0x00000030311b7223 */ /* 0x000fe2000000001b */
[----:B------:R-:W-:Y:S01]  /*8c90*/  F2FP.SATFINITE.E4M3.F32.PACK_AB_MERGE_C R18, R19, R18, RZ ;  /* 0x000000121312723e */ /* 0x000fe200048070ff */
[C---:B------:R-:W-:Y:S01]  /*8ca0*/  FFMA R28, R49.reuse, R74, R28 ;  /* 0x0000004a311c7223 */ /* 0x040fe2000000001c */
[C---:B------:R-:W-:Y:S01]  /*8cb0*/  FFMA R29, R49.reuse, R75, R29 ;  /* 0x0000004b311d7223 */ /* 0x040fe2000000001d */
[----:B------:R-:W-:Y:S01]  /*8cc0*/  FFMA R30, R49, R76, R30 ;  /* 0x0000004c311e7223 */ /* 0x000fe2000000001e */
[----:B------:R-:W-:Y:S02]  /*8cd0*/  F2FP.SATFINITE.E4M3.F32.PACK_AB_MERGE_C R32, R5, R4, R77 ;  /* 0x000000040520723e */ /* 0x000fe4000480704d */
[----:B------:R-:W-:Y:S02]  /*8ce0*/  F2FP.SATFINITE.E4M3.F32.PACK_AB_MERGE_C R33, R9, R8, R10 ;  /* 0x000000080921723e */ /* 0x000fe4000480700a */
        /* <DEDUP_REMOVED lines=10> */
[----:B------:R-:W-:Y:S05]  /*8d90*/  F2FP.SATFINITE.E4M3.F32.PACK_AB_MERGE_C R7, R28, R27, R29 ;  /* 0x0000001b1c07723e */ /* 0x000fea000480701d */
        /* <DEDUP_REMOVED lines=18> */
.L_x_124:
[----:B------:R-:W-:Y:S05]  /*8ec0*/  BSYNC.RECONVERGENT B0 ;  /* 0x0000000000007941 */ /* 0x000fea0003800200 */
.L_x_123:
[----:B------:R-:W-:Y:S01]  /*8ed0*/  BAR.SYNC.DEFER_BLOCKING 0x1, 0x80 ;  /* 0x0042000000007b1d */ /* 0x000fe20000010000 */
[----:B------:R-:W-:Y:S01]  /*8ee0*/  ISETP.NE.AND P2, PT, R111, RZ, PT ;  /* 0x000000ff6f00720c */ /* 0x000fe20003f45270 */
[----:B------:R-:W-:Y:S01]  /*8ef0*/  IMAD.IADD R14, R43, 0x1, R94 ;  /* 0x000000012b0e7824 */ /* 0x000fe200078e025e */
[----:B------:R-:W-:Y:S01]  /*8f00*/  ISETP.NE.AND P0, PT, R112, 0x2, PT ;  /* 0x000000027000780c */ /* 0x000fe20003f05270 */
[----:B------:R-:W-:Y:S01]  /*8f10*/  IMAD.IADD R15, R44, 0x1, R95 ;  /* 0x000000012c0f7824 */ /* 0x000fe200078e025f */
[----:B------:R-:W-:Y:S02]  /*8f20*/  ISETP.NE.AND P1, PT, R45, 0x4, PT ;  /* 0x000000042d00780c */ /* 0x000fe40003f25270 */
[----:B------:R-:W-:Y:S02]  /*8f30*/  SEL R2, RZ, 0x1, P0 ;  /* 0x00000001ff027807 */ /* 0x000fe40000000000 */
[----:B------:R-:W-:Y:S02]  /*8f40*/  SEL R0, RZ, 0x1, P1 ;  /* 0x00000001ff007807 */ /* 0x000fe40000800000 */
[----:B------:R-:W-:Y:S02]  /*8f50*/  LOP3.LUT R106, R106, R2, RZ, 0x3c, !PT ;  /* 0x000000026a6a7212 */ /* 0x000fe400078e3cff */
[----:B------:R-:W-:Y:S02]  /*8f60*/  LOP3.LUT R107, R107, R0, RZ, 0x3c, !PT ;  /* 0x000000006b6b7212 */ /* 0x000fe400078e3cff */
[----:B------:R-:W-:Y:S02]  /*8f70*/  @P2 R2UR UR36, R103 ;  /* 0x00000000672422ca */ /* 0x000fe400000e0000 */
[----:B------:R-:W-:Y:S02]  /*8f80*/  SEL R112, R112, RZ, P0 ;  /* 0x000000ff70707207 */ /* 0x000fe40000000000 */
[----:B------:R-:W-:Y:S01]  /*8f90*/  SEL R45, R45, RZ, P1 ;  /* 0x000000ff2d2d7207 */ /* 0x000fe20000800000 */
[----:B------:R-:W-:Y:S10]  /*8fa0*/  @P2 BRA `(.L_x_125) ;  /* 0xffffffbc00382947 */ /* 0x000ff4000383ffff */
[----:B------:R-:W-:Y:S05]  /*8fb0*/  EXIT ;  /* 0x000000000000794d */ /* 0x000fea0003800000 */
.L_x_19:
[----:B--2---:R2:W1:Y:S02]  /*8fc0*/  SYNCS.PHASECHK.TRANS64.TRYWAIT P0, [R2+URZ+0x110], R3 ;  /* 0x00011003020075a7 */ /* 0x00446400080011ff */
[----:B-1----:R-:W-:Y:S05]  /*8fd0*/  @!P0 NANOSLEEP.SYNCS 0x989680 ;  /* 0x009896800000895d */ /* 0x002fea0003900000 */
[----:B------:R-:W1:Y:S02]  /*8fe0*/  @!P0 SYNCS.PHASECHK.TRANS64 P0, [R2+URZ+0x110], R3 ;  /* 0x00011003020085a7 */ /* 0x000e6400080010ff */
[----:B-1----:R-:W-:Y:S05]  /*8ff0*/  @!P0 BRA `(.L_x_19) ;  /* 0xfffffffc00f08947 */ /* 0x002fea000383ffff */
[----:B------:R-:W-:Y:S05]  /*9000*/  BRA `(.L_x_126) ;  /* 0xffffff84007c7947 */ /* 0x000fea000383ffff */
.L_x_22:
[----:B-1----:R-:W-:-:S07]  /*9010*/  MOV R2, UR33 ;  /* 0x0000002100027c02 */ /* 0x002fce0008000f00 */
.L_x_127:
[----:B-1----:R1:W2:Y:S02]  /*9020*/  SYNCS.PHASECHK.TRANS64.TRYWAIT P0, [R2+URZ+0x28], R4 ;  /* 0x00002804020075a7 */ /* 0x0022a400080011ff */
[----:B--2---:R-:W-:Y:S05]  /*9030*/  @!P0 NANOSLEEP.SYNCS 0x989680 ;  /* 0x009896800000895d */ /* 0x004fea0003900000 */
[----:B------:R-:W2:Y:S02]  /*9040*/  @!P0 SYNCS.PHASECHK.TRANS64 P0, [R2+URZ+0x28], R4 ;  /* 0x00002804020085a7 */ /* 0x000ea400080010ff */
[----:B--2---:R-:W-:Y:S05]  /*9050*/  @!P0 BRA `(.L_x_127) ;  /* 0xfffffffc00f08947 */ /* 0x004fea000383ffff */
[----:B------:R-:W-:Y:S05]  /*9060*/  BRA `(.L_x_21) ;  /* 0xffffff8400cc7947 */ /* 0x000fea000383ffff */
.L_x_28:
[----:B-1----:R-:W-:-:S07]  /*9070*/  MOV R2, UR17 ;  /* 0x0000001100027c02 */ /* 0x002fce0008000f00 */
.L_x_128:
[----:B-1----:R1:W2:Y:S02]  /*9080*/  SYNCS.PHASECHK.TRANS64.TRYWAIT P0, [R2+URZ+0x28], R4 ;  /* 0x00002804020075a7 */ /* 0x0022a400080011ff */
[----:B--2---:R-:W-:Y:S05]  /*9090*/  @!P0 NANOSLEEP.SYNCS 0x989680 ;  /* 0x009896800000895d */ /* 0x004fea0003900000 */
[----:B------:R-:W2:Y:S02]  /*90a0*/  @!P0 SYNCS.PHASECHK.TRANS64 P0, [R2+URZ+0x28], R4 ;  /* 0x00002804020085a7 */ /* 0x000ea400080010ff */
[----:B--2---:R-:W-:Y:S05]  /*90b0*/  @!P0 BRA `(.L_x_128) ;  /* 0xfffffffc00f08947 */ /* 0x004fea000383ffff */
[----:B------:R-:W-:Y:S05]  /*90c0*/  BRA `(.L_x_27) ;  /* 0xffffff8800747947 */ /* 0x000fea000383ffff */
.L_x_32:
[----:B-1----:R1:W2:Y:S02]  /*90d0*/  SYNCS.PHASECHK.TRANS64.TRYWAIT P0, [R2+URZ+0xa0], R3 ;  /* 0x0000a003020075a7 */ /* 0x0022a400080011ff */
[----:B--2---:R-:W-:Y:S05]  /*90e0*/  @!P0 NANOSLEEP.SYNCS 0x989680 ;  /* 0x009896800000895d */ /* 0x004fea0003900000 */
[----:B------:R-:W2:Y:S02]  /*90f0*/  @!P0 SYNCS.PHASECHK.TRANS64 P0, [R2+URZ+0xa0], R3 ;  /* 0x0000a003020085a7 */ /* 0x000ea400080010ff */
[----:B--2---:R-:W-:Y:S05]  /*9100*/  @!P0 BRA `(.L_x_32) ;  /* 0xfffffffc00f08947 */ /* 0x004fea000383ffff */
[----:B------:R-:W-:Y:S05]  /*9110*/  BRA `(.L_x_129) ;  /* 0xffffff8c00047947 */ /* 0x000fea000383ffff */
.L_x_36:
[----:B----4-:R-:W-:-:S07]  /*9120*/  MOV R0, UR5 ;  /* 0x0000000500007c02 */ /* 0x010fce0008000f00 */
.L_x_130:
[----:B-1----:R1:W2:Y:S02]  /*9130*/  SYNCS.PHASECHK.TRANS64.TRYWAIT P0, [R0+URZ], R2 ;  /* 0x00000002000075a7 */ /* 0x0022a400080011ff */
[----:B--2---:R-:W-:Y:S05]  /*9140*/  @!P0 NANOSLEEP.SYNCS 0x989680 ;  /* 0x009896800000895d */ /* 0x004fea0003900000 */
[----:B------:R-:W2:Y:S02]  /*9150*/  @!P0 SYNCS.PHASECHK.TRANS64 P0, [R0+URZ], R2 ;  /* 0x00000002000085a7 */ /* 0x000ea400080010ff */
[----:B--2---:R-:W-:Y:S05]  /*9160*/  @!P0 BRA `(.L_x_130) ;  /* 0xfffffffc00f08947 */ /* 0x004fea000383ffff */
[----:B------:R-:W-:Y:S05]  /*9170*/  BRA `(.L_x_131) ;  /* 0xffffff9000747947 */ /* 0x000fea000383ffff */
.L_x_37:
[----:B----4-:R-:W-:-:S07]  /*9180*/  MOV R0, UR5 ;  /* 0x0000000500007c02 */ /* 0x010fce0008000f00 */
.L_x_132:
[----:B-1----:R1:W2:Y:S02]  /*9190*/  SYNCS.PHASECHK.TRANS64.TRYWAIT P0, [R0+URZ], R3 ;  /* 0x00000003000075a7 */ /* 0x0022a400080011ff */
[----:B--2---:R-:W-:Y:S05]  /*91a0*/  @!P0 NANOSLEEP.SYNCS 0x989680 ;  /* 0x009896800000895d */ /* 0x004fea0003900000 */
[----:B------:R-:W2:Y:S02]  /*91b0*/  @!P0 SYNCS.PHASECHK.TRANS64 P0, [R0+URZ], R3 ;  /* 0x00000003000085a7 */ /* 0x000ea400080010ff */
[----:B--2---:R-:W-:Y:S05]  /*91c0*/  @!P0 BRA `(.L_x_132) ;  /* 0xfffffffc00f08947 */ /* 0x004fea000383ffff */
[----:B------:R-:W-:Y:S05]  /*91d0*/  BRA `(.L_x_133) ;  /* 0xffffff9000807947 */ /* 0x000fea000383ffff */
.L_x_38:
[----:B----4-:R-:W-:-:S07]  /*91e0*/  MOV R0, UR5 ;  /* 0x0000000500007c02 */ /* 0x010fce0008000f00 */
.L_x_134:
[----:B-1----:R1:W2:Y:S02]  /*91f0*/  SYNCS.PHASECHK.TRANS64.TRYWAIT P0, [R0+URZ], R3 ;  /* 0x00000003000075a7 */ /* 0x0022a400080011ff */
[----:B--2---:R-:W-:Y:S05]  /*9200*/  @!P0 NANOSLEEP.SYNCS 0x989680 ;  /* 0x009896800000895d */ /* 0x004fea0003900000 */
[----:B------:R-:W2:Y:S02]  /*9210*/  @!P0 SYNCS.PHASECHK.TRANS64 P0, [R0+URZ], R3 ;  /* 0x00000003000085a7 */ /* 0x000ea400080010ff */
[----:B--2---:R-:W-:Y:S05]  /*9220*/  @!P0 BRA `(.L_x_134) ;  /* 0xfffffffc00f08947 */ /* 0x004fea000383ffff */
[----:B------:R-:W-:Y:S05]  /*9230*/  BRA `(.L_x_135) ;  /* 0xffffff90008c7947 */ /* 0x000fea000383ffff */
.L_x_39:
[----:B----4-:R-:W-:-:S07]  /*9240*/  MOV R0, UR5 ;  /* 0x0000000500007c02 */ /* 0x010fce0008000f00 */
.L_x_136:
[----:B-1----:R1:W2:Y:S02]  /*9250*/  SYNCS.PHASECHK.TRANS64.TRYWAIT P0, [R0+URZ], R3 ;  /* 0x00000003000075a7 */ /* 0x0022a400080011ff */
[----:B--2---:R-:W-:Y:S05]  /*9260*/  @!P0 NANOSLEEP.SYNCS 0x989680 ;  /* 0x009896800000895d */ /* 0x004fea0003900000 */
[----:B------:R-:W2:Y:S02]  /*9270*/  @!P0 SYNCS.PHASECHK.TRANS64 P0, [R0+URZ], R3 ;  /* 0x00000003000085a7 */ /* 0x000ea400080010ff */
[----:B--2---:R-:W-:Y:S05]  /*9280*/  @!P0 BRA `(.L_x_136) ;  /* 0xfffffffc00f08947 */ /* 0x004fea000383ffff */
[----:B------:R-:W-:Y:S05]  /*9290*/  BRA `(.L_x_137) ;  /* 0xffffff9000987947 */ /* 0x000fea000383ffff */
.L_x_42:
[----:B-1----:R1:W2:Y:S02]  /*92a0*/  SYNCS.PHASECHK.TRANS64.TRYWAIT P0, [R0+URZ+0x100], R4 ;  /* 0x00010004000075a7 */ /* 0x0022a400080011ff */
[----:B--2---:R-:W-:Y:S05]  /*92b0*/  @!P0 NANOSLEEP.SYNCS 0x989680 ;  /* 0x009896800000895d */ /* 0x004fea0003900000 */
[----:B------:R-:W2:Y:S02]  /*92c0*/  @!P0 SYNCS.PHASECHK.TRANS64 P0, [R0+URZ+0x100], R4 ;  /* 0x00010004000085a7 */ /* 0x000ea400080010ff */
[----:B--2---:R-:W-:Y:S05]  /*92d0*/  @!P0 BRA `(.L_x_42) ;  /* 0xfffffffc00f08947 */ /* 0x004fea000383ffff */
[----:B------:R-:W-:Y:S05]  /*92e0*/  BRA `(.L_x_138) ;  /* 0xffffff9000f47947 */ /* 0x000fea000383ffff */
.L_x_43:
[----:B------:R-:W-:-:S07]  /*92f0*/  MOV R0, UR5 ;  /* 0x0000000500007c02 */ /* 0x000fce0008000f00 */
.L_x_139:
[----:B-1----:R1:W2:Y:S02]  /*9300*/  SYNCS.PHASECHK.TRANS64.TRYWAIT P0, [R0+URZ+0xb0], R5 ;  /* 0x0000b005000075a7 */ /* 0x0022a400080011ff */
[----:B--2---:R-:W-:Y:S05]  /*9310*/  @!P0 NANOSLEEP.SYNCS 0x989680 ;  /* 0x009896800000895d */ /* 0x004fea0003900000 */
[----:B------:R-:W2:Y:S02]  /*9320*/  @!P0 SYNCS.PHASECHK.TRANS64 P0, [R0+URZ+0xb0], R5 ;  /* 0x0000b005000085a7 */ /* 0x000ea400080010ff */
[----:B--2---:R-:W-:Y:S05]  /*9330*/  @!P0 BRA `(.L_x_139) ;  /* 0xfffffffc00f08947 */ /* 0x004fea000383ffff */
[----:B------:R-:W-:Y:S05]  /*9340*/  BRA `(.L_x_140) ;  /* 0xffffff9400047947 */ /* 0x000fea000383ffff */
.L_x_44:
[----:B-1----:R1:W2:Y:S02]  /*9350*/  SYNCS.PHASECHK.TRANS64.TRYWAIT P1, [R0+URZ+0xa0], R4 ;  /* 0x0000a004000075a7 */ /* 0x0022a400080211ff */
[----:B--2---:R-:W-:Y:S05]  /*9360*/  @!P1 NANOSLEEP.SYNCS 0x989680 ;  /* 0x009896800000995d */ /* 0x004fea0003900000 */
[----:B------:R-:W2:Y:S02]  /*9370*/  @!P1 SYNCS.PHASECHK.TRANS64 P1, [R0+URZ+0xa0], R4 ;  /* 0x0000a004000095a7 */ /* 0x000ea400080210ff */
[----:B--2---:R-:W-:Y:S05]  /*9380*/  @!P1 BRA `(.L_x_44) ;  /* 0xfffffffc00f09947 */ /* 0x004fea000383ffff */
[----:B------:R-:W-:Y:S05]  /*9390*/  BRA `(.L_x_141) ;  /* 0xffffff9400347947 */ /* 0x000fea000383ffff */
.L_x_47:
[----:B------:R-:W-:-:S07]  /*93a0*/  MOV R0, UR5 ;  /* 0x0000000500007c02 */ /* 0x000fce0008000f00 */
.L_x_142:
[----:B-1----:R1:W2:Y:S02]  /*93b0*/  SYNCS.PHASECHK.TRANS64.TRYWAIT P0, [R0+URZ+0xb0], R2 ;  /* 0x0000b002000075a7 */ /* 0x0022a400080011ff */
[----:B--2---:R-:W-:Y:S05]  /*93c0*/  @!P0 NANOSLEEP.SYNCS 0x989680 ;  /* 0x009896800000895d */ /* 0x004fea0003900000 */
[----:B------:R-:W2:Y:S02]  /*93d0*/  @!P0 SYNCS.PHASECHK.TRANS64 P0, [R0+URZ+0xb0], R2 ;  /* 0x0000b002000085a7 */ /* 0x000ea400080010ff */
[----:B--2---:R-:W-:Y:S05]  /*93e0*/  @!P0 BRA `(.L_x_142) ;  /* 0xfffffffc00f08947 */ /* 0x004fea000383ffff */
[----:B------:R-:W-:Y:S05]  /*93f0*/  BRA `(.L_x_46) ;  /* 0xffffff9400887947 */ /* 0x000fea000383ffff */
.L_x_54:
[----:B-1----:R1:W2:Y:S02]  /*9400*/  SYNCS.PHASECHK.TRANS64.TRYWAIT P1, [R0+URZ+0xa0], R2 ;  /* 0x0000a002000075a7 */ /* 0x0022a400080211ff */
[----:B--2---:R-:W-:Y:S05]  /*9410*/  @!P1 NANOSLEEP.SYNCS 0x989680 ;  /* 0x009896800000995d */ /* 0x004fea0003900000 */
[----:B------:R-:W2:Y:S02]  /*9420*/  @!P1 SYNCS.PHASECHK.TRANS64 P1, [R0+URZ+0xa0], R2 ;  /* 0x0000a002000095a7 */ /* 0x000ea400080210ff */
[----:B--2---:R-:W-:Y:S05]  /*9430*/  @!P1 BRA `(.L_x_54) ;  /* 0xfffffffc00f09947 */ /* 0x004fea000383ffff */
[----:B------:R-:W-:Y:S05]  /*9440*/  BRA `(.L_x_143) ;  /* 0xffffff9800e87947 */ /* 0x000fea000383ffff */
.L_x_55:
[----:B------:R-:W-:-:S07]  /*9450*/  MOV R2, UR8 ;  /* 0x0000000800027c02 */ /* 0x000fce0008000f00 */
.L_x_144:
[----:B-1----:R1:W2:Y:S02]  /*9460*/  SYNCS.PHASECHK.TRANS64.TRYWAIT P0, [R2+URZ+0xe0], R0 ;  /* 0x0000e000020075a7 */ /* 0x0022a400080011ff */
[----:B--2---:R-:W-:Y:S05]  /*9470*/  @!P0 NANOSLEEP.SYNCS 0x989680 ;  /* 0x009896800000895d */ /* 0x004fea0003900000 */
[----:B------:R-:W2:Y:S02]  /*9480*/  @!P0 SYNCS.PHASECHK.TRANS64 P0, [R2+URZ+0xe0], R0 ;  /* 0x0000e000020085a7 */ /* 0x000ea400080010ff */
[----:B--2---:R-:W-:Y:S05]  /*9490*/  @!P0 BRA `(.L_x_144) ;  /* 0xfffffffc00f08947 */ /* 0x004fea000383ffff */
[----:B------:R-:W-:Y:S05]  /*94a0*/  BRA `(.L_x_145) ;  /* 0xffffff9c00387947 */ /* 0x000fea000383ffff */
.L_x_58:
[----:B------:R-:W-:Y:S07]  /*94b0*/  MOV R0, UR7 ;  /* 0x0000000700007c02 */ /* 0x000fee0008000f00 */
.L_x_146:
[----:B-1----:R1:W2:Y:S02]  /*94c0*/  SYNCS.PHASECHK.TRANS64.TRYWAIT P0, [R0+URZ], R2 ;  /* 0x00000002000075a7 */ /* 0x0022a400080011ff */
[----:B--2---:R-:W-:Y:S05]  /*94d0*/  @!P0 NANOSLEEP.SYNCS 0x989680 ;  /* 0x009896800000895d */ /* 0x004fea0003900000 */
[----:B------:R-:W2:Y:S02]  /*94e0*/  @!P0 SYNCS.PHASECHK.TRANS64 P0, [R0+URZ], R2 ;  /* 0x00000002000085a7 */ /* 0x000ea400080010ff */
[----:B--2---:R-:W-:Y:S05]  /*94f0*/  @!P0 BRA `(.L_x_146) ;  /* 0xfffffffc00f08947 */ /* 0x004fea000383ffff */
[----:B------:R-:W-:Y:S05]  /*9500*/  BRA `(.L_x_57) ;  /* 0xffffff9c00547947 */ /* 0x000fea000383ffff */
.L_x_61:
[----:B------:R-:W-:-:S07]  /*9510*/  MOV R0, UR5 ;  /* 0x0000000500007c02 */ /* 0x000fce0008000f00 */
.L_x_147:
[----:B--2---:R2:W3:Y:S02]  /*9520*/  SYNCS.PHASECHK.TRANS64.TRYWAIT P0, [R0+URZ], R2 ;  /* 0x00000002000075a7 */ /* 0x0044e400080011ff */
[----:B---3--:R-:W-:Y:S05]  /*9530*/  @!P0 NANOSLEEP.SYNCS 0x989680 ;  /* 0x009896800000895d */ /* 0x008fea0003900000 */
[----:B------:R-:W3:Y:S02]  /*9540*/  @!P0 SYNCS.PHASECHK.TRANS64 P0, [R0+URZ], R2 ;  /* 0x00000002000085a7 */ /* 0x000ee400080010ff */
[----:B---3--:R-:W-:Y:S05]  /*9550*/  @!P0 BRA `(.L_x_147) ;  /* 0xfffffffc00f08947 */ /* 0x008fea000383ffff */
[----:B------:R-:W-:Y:S05]  /*9560*/  BRA `(.L_x_148) ;  /* 0xffffffa000087947 */ /* 0x000fea000383ffff */
.L_x_62:
[----:B------:R-:W-:-:S07]  /*9570*/  MOV R0, UR5 ;  /* 0x0000000500007c02 */ /* 0x000fce0008000f00 */
.L_x_149:
[----:B-1----:R1:W2:Y:S02]  /*9580*/  SYNCS.PHASECHK.TRANS64.TRYWAIT P0, [R0+URZ], R3 ;  /* 0x00000003000075a7 */ /* 0x0022a400080011ff */
[----:B--2---:R-:W-:Y:S05]  /*9590*/  @!P0 NANOSLEEP.SYNCS 0x989680 ;  /* 0x009896800000895d */ /* 0x004fea0003900000 */
[----:B------:R-:W2:Y:S02]  /*95a0*/  @!P0 SYNCS.PHASECHK.TRANS64 P0, [R0+URZ], R3 ;  /* 0x00000003000085a7 */ /* 0x000ea400080010ff */
[----:B--2---:R-:W-:Y:S05]  /*95b0*/  @!P0 BRA `(.L_x_149) ;  /* 0xfffffffc00f08947 */ /* 0x004fea000383ffff */
[----:B------:R-:W-:Y:S05]  /*95c0*/  BRA `(.L_x_150) ;  /* 0xffffffa000147947 */ /* 0x000fea000383ffff */
.L_x_63:
[----:B------:R-:W-:-:S07]  /*95d0*/  MOV R0, UR5 ;  /* 0x0000000500007c02 */ /* 0x000fce0008000f00 */
.L_x_151:
[----:B-1----:R1:W2:Y:S02]  /*95e0*/  SYNCS.PHASECHK.TRANS64.TRYWAIT P0, [R0+URZ], R3 ;  /* 0x00000003000075a7 */ /* 0x0022a400080011ff */
[----:B--2---:R-:W-:Y:S05]  /*95f0*/  @!P0 NANOSLEEP.SYNCS 0x989680 ;  /* 0x009896800000895d */ /* 0x004fea0003900000 */
[----:B------:R-:W2:Y:S02]  /*9600*/  @!P0 SYNCS.PHASECHK.TRANS64 P0, [R0+URZ], R3 ;  /* 0x00000003000085a7 */ /* 0x000ea400080010ff */
[----:B--2---:R-:W-:Y:S05]  /*9610*/  @!P0 BRA `(.L_x_151) ;  /* 0xfffffffc00f08947 */ /* 0x004fea000383ffff */
[----:B------:R-:W-:Y:S05]  /*9620*/  BRA `(.L_x_152) ;  /* 0xffffffa000207947 */ /* 0x000fea000383ffff */
.L_x_64:
[----:B-1----:R-:W-:-:S07]  /*9630*/  MOV R0, UR7 ;  /* 0x0000000700007c02 */ /* 0x002fce0008000f00 */
.L_x_153:
[----:B-1----:R1:W2:Y:S02]  /*9640*/  SYNCS.PHASECHK.TRANS64.TRYWAIT P0, [R0+URZ], R2 ;  /* 0x00000002000075a7 */ /* 0x0022a400080011ff */
[----:B--2---:R-:W-:Y:S05]  /*9650*/  @!P0 NANOSLEEP.SYNCS 0x989680 ;  /* 0x009896800000895d */ /* 0x004fea0003900000 */
[----:B------:R-:W2:Y:S02]  /*9660*/  @!P0 SYNCS.PHASECHK.TRANS64 P0, [R0+URZ], R2 ;  /* 0x00000002000085a7 */ /* 0x000ea400080010ff */
[----:B--2---:R-:W-:Y:S05]  /*9670*/  @!P0 BRA `(.L_x_153) ;  /* 0xfffffffc00f08947 */ /* 0x004fea000383ffff */
[----:B------:R-:W-:Y:S05]  /*9680*/  BRA `(.L_x_154) ;  /* 0xffffffa0002c7947 */ /* 0x000fea000383ffff */
.L_x_69:
[----:B--2---:R2:W3:Y:S02]  /*9690*/  SYNCS.PHASECHK.TRANS64.TRYWAIT P0, [R0+URZ+0xa0], R2 ;  /* 0x0000a002000075a7 */ /* 0x0044e400080011ff */
[----:B---3--:R-:W-:Y:S05]  /*96a0*/  @!P0 NANOSLEEP.SYNCS 0x989680 ;  /* 0x009896800000895d */ /* 0x008fea0003900000 */
[----:B------:R-:W3:Y:S02]  /*96b0*/  @!P0 SYNCS.PHASECHK.TRANS64 P0, [R0+URZ+0xa0], R2 ;  /* 0x0000a002000085a7 */ /* 0x000ee400080010ff */
[----:B---3--:R-:W-:Y:S05]  /*96c0*/  @!P0 BRA `(.L_x_69) ;  /* 0xfffffffc00f08947 */ /* 0x008fea000383ffff */
[----:B------:R-:W-:Y:S05]  /*96d0*/  BRA `(.L_x_155) ;  /* 0xffffffa400387947 */ /* 0x000fea000383ffff */
.L_x_72:
[----:B------:R-:W-:Y:S07]  /*96e0*/  MOV R0, UR7 ;  /* 0x0000000700007c02 */ /* 0x000fee0008000f00 */
.L_x_156:
[----:B--2---:R2:W3:Y:S02]  /*96f0*/  SYNCS.PHASECHK.TRANS64.TRYWAIT P0, [R0+URZ+0x98], R2 ;  /* 0x00009802000075a7 */ /* 0x0044e400080011ff */
[----:B---3--:R-:W-:Y:S05]  /*9700*/  @!P0 NANOSLEEP.SYNCS 0x989680 ;  /* 0x009896800000895d */ /* 0x008fea0003900000 */
[----:B------:R-:W3:Y:S02]  /*9710*/  @!P0 SYNCS.PHASECHK.TRANS64 P0, [R0+URZ+0x98], R2 ;  /* 0x00009802000085a7 */ /* 0x000ee400080010ff */
[----:B---3--:R-:W-:Y:S05]  /*9720*/  @!P0 BRA `(.L_x_156) ;  /* 0xfffffffc00f08947 */ /* 0x008fea000383ffff */
[----:B------:R-:W-:Y:S05]  /*9730*/  BRA `(.L_x_71) ;  /* 0xffffffa800187947 */ /* 0x000fea000383ffff */
.L_x_75:
[----:B------:R-:W-:Y:S07]  /*9740*/  MOV R0, UR7 ;  /* 0x0000000700007c02 */ /* 0x000fee0008000f00 */
.L_x_157:
[----:B-1----:R1:W2:Y:S02]  /*9750*/  SYNCS.PHASECHK.TRANS64.TRYWAIT P0, [R0+URZ+0x70], R14 ;  /* 0x0000700e000075a7 */ /* 0x0022a400080011ff */
[----:B--2---:R-:W-:Y:S05]  /*9760*/  @!P0 NANOSLEEP.SYNCS 0x989680 ;  /* 0x009896800000895d */ /* 0x004fea0003900000 */
[----:B------:R-:W2:Y:S02]  /*9770*/  @!P0 SYNCS.PHASECHK.TRANS64 P0, [R0+URZ+0x70], R14 ;  /* 0x0000700e000085a7 */ /* 0x000ea400080010ff */
[----:B--2---:R-:W-:Y:S05]  /*9780*/  @!P0 BRA `(.L_x_157) ;  /* 0xfffffffc00f08947 */ /* 0x004fea000383ffff */
[----:B------:R-:W-:Y:S05]  /*9790*/  BRA `(.L_x_158) ;  /* 0xffffffa800907947 */ /* 0x000fea000383ffff */
.L_x_76:
[----:B------:R-:W-:Y:S07]  /*97a0*/  MOV R0, UR7 ;  /* 0x0000000700007c02 */ /* 0x000fee0008000f00 */
.L_x_159:
[----:B-1----:R1:W2:Y:S02]  /*97b0*/  SYNCS.PHASECHK.TRANS64.TRYWAIT P0, [R0+URZ+0x78], R14 ;  /* 0x0000780e000075a7 */ /* 0x0022a400080011ff */
[----:B--2---:R-:W-:Y:S05]  /*97c0*/  @!P0 NANOSLEEP.SYNCS 0x989680 ;  /* 0x009896800000895d */ /* 0x004fea0003900000 */
[----:B------:R-:W2:Y:S02]  /*97d0*/  @!P0 SYNCS.PHASECHK.TRANS64 P0, [R0+URZ+0x78], R14 ;  /* 0x0000780e000085a7 */ /* 0x000ea400080010ff */
[----:B--2---:R-:W-:Y:S05]  /*97e0*/  @!P0 BRA `(.L_x_159) ;  /* 0xfffffffc00f08947 */ /* 0x004fea000383ffff */
[----:B------:R-:W-:Y:S05]  /*97f0*/  BRA `(.L_x_160) ;  /* 0xffffffa800c87947 */ /* 0x000fea000383ffff */
.L_x_77:
[----:B------:R-:W-:Y:S07]  /*9800*/  MOV R0, UR7 ;  /* 0x0000000700007c02 */ /* 0x000fee0008000f00 */
.L_x_161:
[----:B-1----:R1:W2:Y:S02]  /*9810*/  SYNCS.PHASECHK.TRANS64.TRYWAIT P0, [R0+URZ+0x80], R14 ;  /* 0x0000800e000075a7 */ /* 0x0022a400080011ff */
[----:B--2---:R-:W-:Y:S05]  /*9820*/  @!P0 NANOSLEEP.SYNCS 0x989680 ;  /* 0x009896800000895d */ /* 0x004fea0003900000 */
[----:B------:R-:W2:Y:S02]  /*9830*/  @!P0 SYNCS.PHASECHK.TRANS64 P0, [R0+URZ+0x80], R14 ;  /* 0x0000800e000085a7 */ /* 0x000ea400080010ff */
[----:B--2---:R-:W-:Y:S05]  /*9840*/  @!P0 BRA `(.L_x_161) ;  /* 0xfffffffc00f08947 */ /* 0x004fea000383ffff */
[----:B------:R-:W-:Y:S05]  /*9850*/  BRA `(.L_x_162) ;  /* 0xffffffac000c7947 */ /* 0x000fea000383ffff */
.L_x_78:
[----:B------:R-:W-:Y:S07]  /*9860*/  MOV R0, UR7 ;  /* 0x0000000700007c02 */ /* 0x000fee0008000f00 */
.L_x_163:
[----:B-1----:R1:W2:Y:S02]  /*9870*/  SYNCS.PHASECHK.TRANS64.TRYWAIT P0, [R0+URZ+0x88], R14 ;  /* 0x0000880e000075a7 */ /* 0x0022a400080011ff */
[----:B--2---:R-:W-:Y:S05]  /*9880*/  @!P0 NANOSLEEP.SYNCS 0x989680 ;  /* 0x009896800000895d */ /* 0x004fea0003900000 */
[----:B------:R-:W2:Y:S02]  /*9890*/  @!P0 SYNCS.PHASECHK.TRANS64 P0, [R0+URZ+0x88], R14 ;  /* 0x0000880e000085a7 */ /* 0x000ea400080010ff */
[----:B--2---:R-:W-:Y:S05]  /*98a0*/  @!P0 BRA `(.L_x_163) ;  /* 0xfffffffc00f08947 */ /* 0x004fea000383ffff */
[----:B------:R-:W-:Y:S05]  /*98b0*/  BRA `(.L_x_164) ;  /* 0xffffffac00907947 */ /* 0x000fea000383ffff */
.L_x_80:
[----:B------:R-:W-:-:S07]  /*98c0*/  MOV R0, UR7 ;  /* 0x0000000700007c02 */ /* 0x000fce0008000f00 */
.L_x_165:
[----:B-1----:R1:W3:Y:S02]  /*98d0*/  SYNCS.PHASECHK.TRANS64.TRYWAIT P0, [R0+URZ+0x70], R2 ;  /* 0x00007002000075a7 */ /* 0x0022e400080011ff */
[----:B---3--:R-:W-:Y:S05]  /*98e0*/  @!P0 NANOSLEEP.SYNCS 0x989680 ;  /* 0x009896800000895d */ /* 0x008fea0003900000 */
[----:B------:R-:W3:Y:S02]  /*98f0*/  @!P0 SYNCS.PHASECHK.TRANS64 P0, [R0+URZ+0x70], R2 ;  /* 0x00007002000085a7 */ /* 0x000ee400080010ff */
[----:B---3--:R-:W-:Y:S05]  /*9900*/  @!P0 BRA `(.L_x_165) ;  /* 0xfffffffc00f08947 */ /* 0x008fea000383ffff */
[----:B------:R-:W-:Y:S05]  /*9910*/  BRA `(.L_x_166) ;  /* 0xffffffb000007947 */ /* 0x000fea000383ffff */
.L_x_81:
[----:B-1----:R-:W-:-:S07]  /*9920*/  MOV R0, UR7 ;  /* 0x0000000700007c02 */ /* 0x002fce0008000f00 */
.L_x_167:
[----:B-1----:R1:W3:Y:S02]  /*9930*/  SYNCS.PHASECHK.TRANS64.TRYWAIT P0, [R0+URZ+0x78], R2 ;  /* 0x00007802000075a7 */ /* 0x0022e400080011ff */
[----:B---3--:R-:W-:Y:S05]  /*9940*/  @!P0 NANOSLEEP.SYNCS 0x989680 ;  /* 0x009896800000895d */ /* 0x008fea0003900000 */
[----:B------:R-:W3:Y:S02]  /*9950*/  @!P0 SYNCS.PHASECHK.TRANS64 P0, [R0+URZ+0x78], R2 ;  /* 0x00007802000085a7 */ /* 0x000ee400080010ff */
[----:B---3--:R-:W-:Y:S05]  /*9960*/  @!P0 BRA `(.L_x_167) ;  /* 0xfffffffc00f08947 */ /* 0x008fea000383ffff */
[----:B------:R-:W-:Y:S05]  /*9970*/  BRA `(.L_x_168) ;  /* 0xffffffac00f07947 */ /* 0x000fea000383ffff */
.L_x_82:
[----:B-1----:R-:W-:-:S07]  /*9980*/  MOV R0, UR7 ;  /* 0x0000000700007c02 */ /* 0x002fce0008000f00 */
.L_x_169:
[----:B-1----:R1:W3:Y:S02]  /*9990*/  SYNCS.PHASECHK.TRANS64.TRYWAIT P0, [R0+URZ+0x80], R2 ;  /* 0x00008002000075a7 */ /* 0x0022e400080011ff */
[----:B---3--:R-:W-:Y:S05]  /*99a0*/  @!P0 NANOSLEEP.SYNCS 0x989680 ;  /* 0x009896800000895d */ /* 0x008fea0003900000 */
[----:B------:R-:W3:Y:S02]  /*99b0*/  @!P0 SYNCS.PHASECHK.TRANS64 P0, [R0+URZ+0x80], R2 ;  /* 0x00008002000085a7 */ /* 0x000ee400080010ff */
[----:B---3--:R-:W-:Y:S05]  /*99c0*/  @!P0 BRA `(.L_x_169) ;  /* 0xfffffffc00f08947 */ /* 0x008fea000383ffff */
[----:B------:R-:W-:Y:S05]  /*99d0*/  BRA `(.L_x_170) ;  /* 0xffffffac00e07947 */ /* 0x000fea000383ffff */
.L_x_84:
[----:B--2---:R2:W4:Y:S02]  /*99e0*/  SYNCS.PHASECHK.TRANS64.TRYWAIT P0, [R0+URZ+0xa0], R2 ;  /* 0x0000a002000075a7 */ /* 0x00452400080011ff */
[----:B----4-:R-:W-:Y:S05]  /*99f0*/  @!P0 NANOSLEEP.SYNCS 0x989680 ;  /* 0x009896800000895d */ /* 0x010fea0003900000 */
[----:B------:R-:W4:Y:S02]  /*9a00*/  @!P0 SYNCS.PHASECHK.TRANS64 P0, [R0+URZ+0xa0], R2 ;  /* 0x0000a002000085a7 */ /* 0x000f2400080010ff */
[----:B----4-:R-:W-:Y:S05]  /*9a10*/  @!P0 BRA `(.L_x_84) ;  /* 0xfffffffc00f08947 */ /* 0x010fea000383ffff */
[----:B------:R-:W-:Y:S05]  /*9a20*/  BRA `(.L_x_171) ;  /* 0xffffffb000ac7947 */ /* 0x000fea000383ffff */
.L_x_95:
[----:B-1----:R1:W3:Y:S02]  /*9a30*/  SYNCS.PHASECHK.TRANS64.TRYWAIT P1, [R2+URZ+0x50], R0 ;  /* 0x00005000020075a7 */ /* 0x0022e400080211ff */
[----:B---3--:R-:W-:Y:S05]  /*9a40*/  @!P1 NANOSLEEP.SYNCS 0x989680 ;  /* 0x009896800000995d */ /* 0x008fea0003900000 */
[----:B------:R-:W3:Y:S02]  /*9a50*/  @!P1 SYNCS.PHASECHK.TRANS64 P1, [R2+URZ+0x50], R0 ;  /* 0x00005000020095a7 */ /* 0x000ee400080210ff */
[----:B---3--:R-:W-:Y:S05]  /*9a60*/  @!P1 BRA `(.L_x_95) ;  /* 0xfffffffc00f09947 */ /* 0x008fea000383ffff */
[----:B------:R-:W-:Y:S05]  /*9a70*/  BRA `(.L_x_94) ;  /* 0xffffffbc00c47947 */ /* 0x000fea000383ffff */
.L_x_97:
[----:B-1----:R1:W2:Y:S02]  /*9a80*/  SYNCS.PHASECHK.TRANS64.TRYWAIT P0, [R113+URZ+0xc0], R3 ;  /* 0x0000c003710075a7 */ /* 0x0022a400080011ff */
[----:B--2---:R-:W-:Y:S05]  /*9a90*/  @!P0 NANOSLEEP.SYNCS 0x989680 ;  /* 0x009896800000895d */ /* 0x004fea0003900000 */
[----:B------:R-:W2:Y:S02]  /*9aa0*/  @!P0 SYNCS.PHASECHK.TRANS64 P0, [R113+URZ+0xc0], R3 ;  /* 0x0000c003710085a7 */ /* 0x000ea400080010ff */
[----:B--2---:R-:W-:Y:S05]  /*9ab0*/  @!P0 BRA `(.L_x_97) ;  /* 0xfffffffc00f08947 */ /* 0x004fea000383ffff */
[----:B------:R-:W-:Y:S05]  /*9ac0*/  BRA `(.L_x_96) ;  /* 0xffffffc000187947 */ /* 0x000fea000383ffff */
.L_x_105:
[----:B--2---:R2:W3:Y:S02]  /*9ad0*/  SYNCS.PHASECHK.TRANS64.TRYWAIT P0, [R0+URZ+0x50], R3 ;  /* 0x00005003000075a7 */ /* 0x0044e400080011ff */
[----:B---3--:R-:W-:Y:S05]  /*9ae0*/  @!P0 NANOSLEEP.SYNCS 0x989680 ;  /* 0x009896800000895d */ /* 0x008fea0003900000 */
[----:B------:R-:W3:Y:S02]  /*9af0*/  @!P0 SYNCS.PHASECHK.TRANS64 P0, [R0+URZ+0x50], R3 ;  /* 0x00005003000085a7 */ /* 0x000ee400080010ff */
[----:B---3--:R-:W-:Y:S05]  /*9b00*/  @!P0 BRA `(.L_x_105) ;  /* 0xfffffffc00f08947 */ /* 0x008fea000383ffff */
[----:B------:R-:W-:Y:S05]  /*9b10*/  BRA `(.L_x_104) ;  /* 0xffffffcc00087947 */ /* 0x000fea000383ffff */
.L_x_113:
[----:B--2---:R2:W3:Y:S02]  /*9b20*/  SYNCS.PHASECHK.TRANS64.TRYWAIT P0, [R0+URZ+0x50], R4 ;  /* 0x00005004000075a7 */ /* 0x0044e400080011ff */
[----:B---3--:R-:W-:Y:S05]  /*9b30*/  @!P0 NANOSLEEP.SYNCS 0x989680 ;  /* 0x009896800000895d */ /* 0x008fea0003900000 */
[----:B------:R-:W3:Y:S02]  /*9b40*/  @!P0 SYNCS.PHASECHK.TRANS64 P0, [R0+URZ+0x50], R4 ;  /* 0x00005004000085a7 */ /* 0x000ee400080010ff */
[----:B---3--:R-:W-:Y:S05]  /*9b50*/  @!P0 BRA `(.L_x_113) ;  /* 0xfffffffc00f08947 */ /* 0x008fea000383ffff */
[----:B------:R-:W-:Y:S05]  /*9b60*/  BRA `(.L_x_112) ;  /* 0xffffffd8004c7947 */ /* 0x000fea000383ffff */
.L_x_121:
[----:B--2---:R2:W3:Y:S02]  /*9b70*/  SYNCS.PHASECHK.TRANS64.TRYWAIT P0, [R0+URZ+0x50], R4 ;  /* 0x00005004000075a7 */ /* 0x0044e400080011ff */
[----:B---3--:R-:W-:Y:S05]  /*9b80*/  @!P0 NANOSLEEP.SYNCS 0x989680 ;  /* 0x009896800000895d */ /* 0x008fea0003900000 */
[----:B------:R-:W3:Y:S02]  /*9b90*/  @!P0 SYNCS.PHASECHK.TRANS64 P0, [R0+URZ+0x50], R4 ;  /* 0x00005004000085a7 */ /* 0x000ee400080010ff */
[----:B---3--:R-:W-:Y:S05]  /*9ba0*/  @!P0 BRA `(.L_x_121) ;  /* 0xfffffffc00f08947 */ /* 0x008fea000383ffff */
[----:B------:R-:W-:Y:S05]  /*9bb0*/  BRA `(.L_x_120) ;  /* 0xffffffe4009c7947 */ /* 0x000fea000383ffff */
        .weak           $__internal_0_$__cuda_sm10x_tcgen05_guardrail_trap_col_being_dealloced_not_returned_by_alloc
        .type           $__internal_0_$__cuda_sm10x_tcgen05_guardrail_trap_col_being_dealloced_not_returned_by_alloc,@function
        .size           $__internal_0_$__cuda_sm10x_tcgen05_guardrail_trap_col_being_dealloced_not_returned_by_alloc,($__internal_1_$__cuda_sm10x_tcgen05_guardrail_trap_phase_invalid_during_alloc - $__internal_0_$__cuda_sm10x_tcgen05_guardrail_trap_col_being_dealloced_not_returned_by_alloc)
$__internal_0_$__cuda_sm10x_tcgen05_guardrail_trap_col_being_dealloced_not_returned_by_alloc:
[----:B------:R-:W-:Y:S05]  /*9bc0*/  BPT.TRAP 0x1 ;  /* 0x000000040000795c */ /* 0x000fea0000300000 */
[----:B------:R-:W-:-:S04]  /*9bd0*/  HFMA2 R3, -RZ, RZ, 0, 0 ;  /* 0x00000000ff037431 */ /* 0x000fc800000001ff */
[----:B------:R-:W-:Y:S05]  /*9be0*/  RET.REL.NODEC R2 `(_ZN7cutlass13device_kernelINS_4gemm6kernel13GemmUniversalIN4cute5tupleIJiiiiEEENS1_10collective13CollectiveMmaINS1_35MainloopSm100TmaUmmaWarpSpecializedILi5ELi2ELi4ENS5_IJNS4_1CILi1EEESB_SB_EEEEENS5_IJNSA_ILi64EEENSA_ILi256EEESE_EEENS_12float_e4m3_tENS5_IJlSB_lEEESH_SI_NS4_8TiledMMAINS4_8MMA_AtomIJNS4_10MMA_TraitsINS4_19SM100_MMA_F8F6F4_SSEJSH_SH_fSE_SF_NS4_17integral_constantINS4_4UMMA5MajorELSP_0EEESQ_NSN_INSO_7ScaleInELSR_0EEESS_EEEEEENS4_6LayoutISC_NS5_IJNSA_ILi0EEESW_SW_EEEEENS5_IJNS4_10UnderscoreESZ_SZ_EEEEENS4_13SM90_TMA_LOADENS4_14ComposedLayoutINS4_7SwizzleILi2ELi4ELi3EEENS4_18smem_ptr_flag_bitsILi8EEENSV_INS5_IJNSA_ILi8EEESE_EEENS5_IJSE_SB_EEEEEEEvNS4_8identityES12_S1C_vS1D_EENS_8epilogue10collective18CollectiveEpilogueINS1F_23Sm100TmaWarpSpecializedILi4ELi2ELi32ELb0ELb0EEEJSG_NS5_IJNSV_ISE_SB_EES1K_EEESH_SI_SH_SI_NS1F_6fusion15FusionCallbacksIS1J_NS1M_17LinearCombinationISH_fSH_fLNS_15FloatRoundStyleE2EEESG_S1L_JEEENS4_5SM1004TMEM4LOAD26SM100_TMEM_LOAD_16dp32b32xES12_S1C_NS4_39AutoVectorizingCopyWithAssumedAlignmentILi128EEENS4_14SM90_TMA_STOREES1C_S1X_S1X_EEEvvEEEEvNT_6ParamsE) ;  /* 0xffffff6402047950 */ /* 0x000fea0003c3ffff */
        .weak           $__internal_1_$__cuda_sm10x_tcgen05_guardrail_trap_phase_invalid_during_alloc
        .type           $__internal_1_$__cuda_sm10x_tcgen05_guardrail_trap_phase_invalid_during_alloc,@function
        .size           $__internal_1_$__cuda_sm10x_tcgen05_guardrail_trap_phase_invalid_during_alloc,($__internal_2_$__cuda_sm10x_tcgen05_guardrail_trap_unallocated_columns_being_dealloced - $__internal_1_$__cuda_sm10x_tcgen05_guardrail_trap_phase_invalid_during_alloc)
$__internal_1_$__cuda_sm10x_tcgen05_guardrail_trap_phase_invalid_during_alloc:
[----:B------:R-:W-:Y:S05]  /*9bf0*/  BPT.TRAP 0x1 ;  /* 0x000000040000795c */ /* 0x000fea0000300000 */
[----:B------:R-:W-:-:S04]  /*9c00*/  MOV R3, 0x0 ;  /* 0x0000000000037802 */ /* 0x000fc80000000f00 */
[----:B------:R-:W-:Y:S05]  /*9c10*/  RET.REL.NODEC R2 `(_ZN7cutlass13device_kernelINS_4gemm6kernel13GemmUniversalIN4cute5tupleIJiiiiEEENS1_10collective13CollectiveMmaINS1_35MainloopSm100TmaUmmaWarpSpecializedILi5ELi2ELi4ENS5_IJNS4_1CILi1EEESB_SB_EEEEENS5_IJNSA_ILi64EEENSA_ILi256EEESE_EEENS_12float_e4m3_tENS5_IJlSB_lEEESH_SI_NS4_8TiledMMAINS4_8MMA_AtomIJNS4_10MMA_TraitsINS4_19SM100_MMA_F8F6F4_SSEJSH_SH_fSE_SF_NS4_17integral_constantINS4_4UMMA5MajorELSP_0EEESQ_NSN_INSO_7ScaleInELSR_0EEESS_EEEEEENS4_6LayoutISC_NS5_IJNSA_ILi0EEESW_SW_EEEEENS5_IJNS4_10UnderscoreESZ_SZ_EEEEENS4_13SM90_TMA_LOADENS4_14ComposedLayoutINS4_7SwizzleILi2ELi4ELi3EEENS4_18smem_ptr_flag_bitsILi8EEENSV_INS5_IJNSA_ILi8EEESE_EEENS5_IJSE_SB_EEEEEEEvNS4_8identityES12_S1C_vS1D_EENS_8epilogue10collective18CollectiveEpilogueINS1F_23Sm100TmaWarpSpecializedILi4ELi2ELi32ELb0ELb0EEEJSG_NS5_IJNSV_ISE_SB_EES1K_EEESH_SI_SH_SI_NS1F_6fusion15FusionCallbacksIS1J_NS1M_17LinearCombinationISH_fSH_fLNS_15FloatRoundStyleE2EEESG_S1L_JEEENS4_5SM1004TMEM4LOAD26SM100_TMEM_LOAD_16dp32b32xES12_S1C_NS4_39AutoVectorizingCopyWithAssumedAlignmentILi128EEENS4_14SM90_TMA_STOREES1C_S1X_S1X_EEEvvEEEEvNT_6ParamsE) ;  /* 0xffffff6002f87950 */ /* 0x000fea0003c3ffff */
        .weak           $__internal_2_$__cuda_sm10x_tcgen05_guardrail_trap_unallocated_columns_being_dealloced
        .type           $__internal_2_$__cuda_sm10x_tcgen05_guardrail_trap_unallocated_columns_being_dealloced,@function
        .size           $__internal_2_$__cuda_sm10x_tcgen05_guardrail_trap_unallocated_columns_being_dealloced,(.L_x_173 - $__internal_2_$__cuda_sm10x_tcgen05_guardrail_trap_unallocated_columns_being_dealloced)
$__internal_2_$__cuda_sm10x_tcgen05_guardrail_trap_unallocated_columns_being_dealloced:
[----:B------:R-:W-:Y:S05]  /*9c20*/  BPT.TRAP 0x1 ;  /* 0x000000040000795c */ /* 0x000fea0000300000 */
[----:B------:R-:W-:-:S04]  /*9c30*/  HFMA2 R3, -RZ, RZ, 0, 0 ;  /* 0x00000000ff037431 */ /* 0x000fc800000001ff */
[----:B------:R-:W-:Y:S05]  /*9c40*/  RET.REL.NODEC R2 `(_ZN7cutlass13device_kernelINS_4gemm6kernel13GemmUniversalIN4cute5tupleIJiiiiEEENS1_10collective13CollectiveMmaINS1_35MainloopSm100TmaUmmaWarpSpecializedILi5ELi2ELi4ENS5_IJNS4_1CILi1EEESB_SB_EEEEENS5_IJNSA_ILi64EEENSA_ILi256EEESE_EEENS_12float_e4m3_tENS5_IJlSB_lEEESH_SI_NS4_8TiledMMAINS4_8MMA_AtomIJNS4_10MMA_TraitsINS4_19SM100_MMA_F8F6F4_SSEJSH_SH_fSE_SF_NS4_17integral_constantINS4_4UMMA5MajorELSP_0EEESQ_NSN_INSO_7ScaleInELSR_0EEESS_EEEEEENS4_6LayoutISC_NS5_IJNSA_ILi0EEESW_SW_EEEEENS5_IJNS4_10UnderscoreESZ_SZ_EEEEENS4_13SM90_TMA_LOADENS4_14ComposedLayoutINS4_7SwizzleILi2ELi4ELi3EEENS4_18smem_ptr_flag_bitsILi8EEENSV_INS5_IJNSA_ILi8EEESE_EEENS5_IJSE_SB_EEEEEEEvNS4_8identityES12_S1C_vS1D_EENS_8epilogue10collective18CollectiveEpilogueINS1F_23Sm100TmaWarpSpecializedILi4ELi2ELi32ELb0ELb0EEEJSG_NS5_IJNSV_ISE_SB_EES1K_EEESH_SI_SH_SI_NS1F_6fusion15FusionCallbacksIS1J_NS1M_17LinearCombinationISH_fSH_fLNS_15FloatRoundStyleE2EEESG_S1L_JEEENS4_5SM1004TMEM4LOAD26SM100_TMEM_LOAD_16dp32b32xES12_S1C_NS4_39AutoVectorizingCopyWithAssumedAlignmentILi128EEENS4_14SM90_TMA_STOREES1C_S1X_S1X_EEEvvEEEEvNT_6ParamsE) ;  /* 0xffffff6002ec7950 */ /* 0x000fea0003c3ffff */
.L_x_172:
[----:B------:R-:W-:-:S00]  /*9c50*/  BRA `(.L_x_172) ;  /* 0xfffffffc00fc7947 */ /* 0x000fc0000383ffff */
[----:B------:R-:W-:-:S00]  /*9c60*/  NOP ;  /* 0x0000000000007918 */ /* 0x000fc00000000000 */
        /* <DEDUP_REMOVED lines=9> */
.L_x_173:


//--------------------- .nv.global.init           --------------------------
	.section	.nv.global.init,"aw",@progbits
.nv.global.init:
	.type		$str$27,@object
	.size		$str$27,($str$28 - $str$27)
$str$27:
        /*0000*/ 	.byte	0x28, 0x61, 0x64, 0x64, 0x72, 0x65, 0x73, 0x73, 0x20, 0x26, 0x20, 0x6d, 0x61, 0x73, 0x6b, 0x29
        /*0010*/ 	.byte	0x20, 0x3d, 0x3d, 0x20, 0x30, 0x00
	.type		$str$28,@object
	.size		$str$28,($str$26 - $str$28)
$str$28:
        /*0016*/ 	.byte	0x2f, 0x74, 0x6d, 0x70, 0x2f, 0x63, 0x75, 0x74, 0x6c, 0x61, 0x73, 0x73, 0x5f, 0x73, 0x77, 0x65
        /*0026*/ 	.byte	0x65, 0x70, 0x5f, 0x73, 0x72, 0x63, 0x2f, 0x69, 0x6e, 0x63, 0x6c, 0x75, 0x64, 0x65, 0x2f, 0x63
        /*0036*/ 	.byte	0x75, 0x74, 0x65, 0x2f, 0x70, 0x6f, 0x69, 0x6e, 0x74, 0x65, 0x72, 0x5f, 0x66, 0x6c, 0x61, 0x67
        /*0046*/ 	.byte	0x67, 0x65, 0x64, 0x2e, 0x68, 0x70, 0x70, 0x00
	.type		$str$26,@object
	.size		$str$26,($str$25 - $str$26)
$str$26:
        /*004e*/ 	.byte	0x2f, 0x74, 0x6d, 0x70, 0x2f, 0x63, 0x75, 0x74, 0x6c, 0x61, 0x73, 0x73, 0x5f, 0x73, 0x77, 0x65
        /*005e*/ 	.byte	0x65, 0x70, 0x5f, 0x73, 0x72, 0x63, 0x2f, 0x69, 0x6e, 0x63, 0x6c, 0x75, 0x64, 0x65, 0x2f, 0x63
        /*006e*/ 	.byte	0x75, 0x74, 0x65, 0x2f, 0x61, 0x74, 0x6f, 0x6d, 0x2f, 0x63, 0x6f, 0x70, 0x79, 0x5f, 0x74, 0x72
        /*007e*/ 	.byte	0x61, 0x69, 0x74, 0x73, 0x5f, 0x73, 0x6d, 0x31, 0x30, 0x30, 0x2e, 0x68, 0x70, 0x70, 0x00
	.type		$str$25,@object
	.size		$str$25,(__unnamed_1 - $str$25)
$str$25:
        /*008d*/ 	.byte	0x28, 0x28, 0x75, 0x69, 0x6e, 0x74, 0x33, 0x32, 0x5f, 0x74, 0x28, 0x74, 0x68, 0x72, 0x65, 0x61
        /*009d*/ 	.byte	0x64, 0x49, 0x64, 0x78, 0x2e, 0x78, 0x29, 0x20, 0x2f, 0x20, 0x33, 0x32, 0x29, 0x20, 0x25, 0x20
        /*00ad*/ 	.byte	0x34, 0x29, 0x20, 0x3d, 0x3d, 0x20, 0x28, 0x28, 0x28, 0x74, 0x6d, 0x65, 0x6d, 0x5f, 0x61, 0x64
        /*00bd*/ 	.byte	0x64, 0x72, 0x20, 0x3e, 0x3e, 0x20, 0x31, 0x36, 0x29, 0x20, 0x2f, 0x20, 0x33, 0x32, 0x29, 0x20
        /*00cd*/ 	.byte	0x25, 0x20, 0x34, 0x29, 0x00
	.type		__unnamed_1,@object
	.size		__unnamed_1,(__unnamed_2 - __unnamed_1)
__unnamed_1:
        /*00d2*/ 	.byte	0x61, 0x75, 0x74, 0x6f, 0x20, 0x63, 0x75, 0x74, 0x65, 0x3a, 0x3a, 0x61, 0x73, 0x5f, 0x70, 0x6f
        /* <DEDUP_REMOVED lines=24> */
        /*0262*/ 	.byte	0x3c, 0x34, 0x30, 0x39, 0x36, 0x3e, 0x3e, 0x3e, 0x3e, 0x5d, 0x00
	.type		__unnamed_2,@object
	.size		__unnamed_2,(__unnamed_3 - __unnamed_2)
__unnamed_2:
        /* <DEDUP_REMOVED lines=26> */
	.type		__unnamed_3,@object
	.size		__unnamed_3,(.L_3 - __unnamed_3)
__unnamed_3:
        /* <DEDUP_REMOVED lines=40> */
        /*0688*/ 	.byte	0x74, 0x65, 0x3a, 0x3a, 0x43, 0x3c, 0x30, 0x3e, 0x3e, 0x3e, 0x3e, 0x5d, 0x00
.L_3:


//--------------------- .nv.shared._ZN7cutlass13device_kernelINS_4gemm6kernel13GemmUniversalIN4cute5tupleIJiiiiEEENS1_10collective13CollectiveMmaINS1_35MainloopSm100TmaUmmaWarpSpecializedILi5ELi2ELi4ENS5_IJNS4_1CILi1EEESB_SB_EEEEENS5_IJNSA_ILi64EEENSA_ILi256EEESE_EEENS_12float_e4m3_tENS5_IJlSB_lEEESH_SI_NS4_8TiledMMAINS4_8MMA_AtomIJNS4_10MMA_TraitsINS4_19SM100_MMA_F8F6F4_SSEJSH_SH_fSE_SF_NS4_17integral_constantINS4_4UMMA5MajorELSP_0EEESQ_NSN_INSO_7ScaleInELSR_0EEESS_EEEEEENS4_6LayoutISC_NS5_IJNSA_ILi0EEESW_SW_EEEEENS5_IJNS4_10UnderscoreESZ_SZ_EEEEENS4_13SM90_TMA_LOADENS4_14ComposedLayoutINS4_7SwizzleILi2ELi4ELi3EEENS4_18smem_ptr_flag_bitsILi8EEENSV_INS5_IJNSA_ILi8EEESE_EEENS5_IJSE_SB_EEEEEEEvNS4_8identityES12_S1C_vS1D_EENS_8epilogue10collective18CollectiveEpilogueINS1F_23Sm100TmaWarpSpecializedILi4ELi2ELi32ELb0ELb0EEEJSG_NS5_IJNSV_ISE_SB_EES1K_EEESH_SI_SH_SI_NS1F_6fusion15FusionCallbacksIS1J_NS1M_17LinearCombinationISH_fSH_fLNS_15FloatRoundStyleE2EEESG_S1L_JEEENS4_5SM1004TMEM4LOAD26SM100_TMEM_LOAD_16dp32b32xES12_S1C_NS4_39AutoVectorizingCopyWithAssumedAlignmentILi128EEENS4_14SM90_TMA_STOREES1C_S1X_S1X_EEEvvEEEEvNT_6ParamsE --------------------------
	.section	.nv.shared._ZN7cutlass13device_kernelINS_4gemm6kernel13GemmUniversalIN4cute5tupleIJiiiiEEENS1_10collective13CollectiveMmaINS1_35MainloopSm100TmaUmmaWarpSpecializedILi5ELi2ELi4ENS5_IJNS4_1CILi1EEESB_SB_EEEEENS5_IJNSA_ILi64EEENSA_ILi256EEESE_EEENS_12float_e4m3_tENS5_IJlSB_lEEESH_SI_NS4_8TiledMMAINS4_8MMA_AtomIJNS4_10MMA_TraitsINS4_19SM100_MMA_F8F6F4_SSEJSH_SH_fSE_SF_NS4_17integral_constantINS4_4UMMA5MajorELSP_0EEESQ_NSN_INSO_7ScaleInELSR_0EEESS_EEEEEENS4_6LayoutISC_NS5_IJNSA_ILi0EEESW_SW_EEEEENS5_IJNS4_10UnderscoreESZ_SZ_EEEEENS4_13SM90_TMA_LOADENS4_14ComposedLayoutINS4_7SwizzleILi2ELi4ELi3EEENS4_18smem_ptr_flag_bitsILi8EEENSV_INS5_IJNSA_ILi8EEESE_EEENS5_IJSE_SB_EEEEEEEvNS4_8identityES12_S1C_vS1D_EENS_8epilogue10collective18CollectiveEpilogueINS1F_23Sm100TmaWarpSpecializedILi4ELi2ELi32ELb0ELb0EEEJSG_NS5_IJNSV_ISE_SB_EES1K_EEESH_SI_SH_SI_NS1F_6fusion15FusionCallbacksIS1J_NS1M_17LinearCombinationISH_fSH_fLNS_15FloatRoundStyleE2EEESG_S1L_JEEENS4_5SM1004TMEM4LOAD26SM100_TMEM_LOAD_16dp32b32xES12_S1C_NS4_39AutoVectorizingCopyWithAssumedAlignmentILi128EEENS4_14SM90_TMA_STOREES1C_S1X_S1X_EEEvvEEEEvNT_6ParamsE,"aw",@nobits
	.sectionflags	@""
	.align	16
	.zero		1024


//--------------------- .nv.shared.reserved.0     --------------------------
	.section	.nv.shared.reserved.0,"aw",@nobits
	.weak		__nv_reservedSMEM_offset_0_alias
	.size		__nv_reservedSMEM_offset_0_alias, 0, 64
	.other		__nv_reservedSMEM_offset_0_alias,@"STO_CUDA_RESERVED_SHARED STV_DEFAULT"
__nv_reservedSMEM_offset_0_alias:
	.zero		0
.nv.shared.reserved.0:
	.zero		64
	.weak		__nv_reservedSMEM_tcgen05_partition
	.type		__nv_reservedSMEM_tcgen05_partition,@object
	.size		__nv_reservedSMEM_tcgen05_partition,(.L_0 - __nv_reservedSMEM_tcgen05_partition)
__nv_reservedSMEM_tcgen05_partition:
	.zero		32
.L_0:


//--------------------- .nv.global                --------------------------
	.section	.nv.global,"aw",@nobits
.nv.global:
	.type		_ZN40_INTERNAL_5c9ecf91_4_k_cu_6b6e2909_286144cute1_E,@object
	.size		_ZN40_INTERNAL_5c9ecf91_4_k_cu_6b6e2909_286144cute1_E,(_ZN40_INTERNAL_5c9ecf91_4_k_cu_6b6e2909_286144cuda3std3__45__cpo6cbeginE - _ZN40_INTERNAL_5c9ecf91_4_k_cu_6b6e2909_286144cute1_E)
_ZN40_INTERNAL_5c9ecf91_4_k_cu_6b6e2909_286144cute1_E:
	.zero		1
	.type		_ZN40_INTERNAL_5c9ecf91_4_k_cu_6b6e2909_286144cuda3std3__45__cpo6cbeginE,@object
	.size		_ZN40_INTERNAL_5c9ecf91_4_k_cu_6b6e2909_286144cuda3std3__45__cpo6cbeginE,(_ZN40_INTERNAL_5c9ecf91_4_k_cu_6b6e2909_286144cuda3std3__48in_placeE - _ZN40_INTERNAL_5c9ecf91_4_k_cu_6b6e2909_286144cuda3std3__45__cpo6cbeginE)
_ZN40_INTERNAL_5c9ecf91_4_k_cu_6b6e2909_286144cuda3std3__45__cpo6cbeginE:
	.zero		1
	.type		_ZN40_INTERNAL_5c9ecf91_4_k_cu_6b6e2909_286144cuda3std3__48in_placeE,@object
	.size		_ZN40_INTERNAL_5c9ecf91_4_k_cu_6b6e2909_286144cuda3std3__48in_placeE,(_ZN40_INTERNAL_5c9ecf91_4_k_cu_6b6e2909_286144cuda3std6ranges3__45__cpo9iter_moveE - _ZN40_INTERNAL_5c9ecf91_4_k_cu_6b6e2909_286144cuda3std3__48in_placeE)
_ZN40_INTERNAL_5c9ecf91_4_k_cu_6b6e2909_286144cuda3std3__48in_placeE:
	.zero		1
	.type		_ZN40_INTERNAL_5c9ecf91_4_k_cu_6b6e2909_286144cuda3std6ranges3__45__cpo9iter_moveE,@object
	.size		_ZN40_INTERNAL_5c9ecf91_4_k_cu_6b6e2909_286144cuda3std6ranges3__45__cpo9iter_moveE,(_ZN40_INTERNAL_5c9ecf91_4_k_cu_6b6e2909_286144cuda3std3__45__cpo5beginE - _ZN40_INTERNAL_5c9ecf91_4_k_cu_6b6e2909_286144cuda3std6ranges3__45__cpo9iter_moveE)
_ZN40_INTERNAL_5c9ecf91_4_k_cu_6b6e2909_286144cuda3std6ranges3__45__cpo9iter_moveE:
	.zero		1
	.type		_ZN40_INTERNAL_5c9ecf91_4_k_cu_6b6e2909_286144cuda3std3__45__cpo5beginE,@object
	.size		_ZN40_INTERNAL_5c9ecf91_4_k_cu_6b6e2909_286144cuda3std3__45__cpo5beginE,(_ZN40_INTERNAL_5c9ecf91_4_k_cu_6b6e2909_286144cuda3std3__442_GLOBAL__N__5c9ecf91_4_k_cu_6b6e2909_286146ignoreE - _ZN40_INTERNAL_5c9ecf91_4_k_cu_6b6e2909_286144cuda3std3__45__cpo5beginE)
_ZN40_INTERNAL_5c9ecf91_4_k_cu_6b6e2909_286144cuda3std3__45__cpo5beginE:
	.zero		1
	.type		_ZN40_INTERNAL_5c9ecf91_4_k_cu_6b6e2909_286144cuda3std3__442_GLOBAL__N__5c9ecf91_4_k_cu_6b6e2909_286146ignoreE,@object
	.size		_ZN40_INTERNAL_5c9ecf91_4_k_cu_6b6e2909_286144cuda3std3__442_GLOBAL__N__5c9ecf91_4_k_cu_6b6e2909_286146ignoreE,(_ZN40_INTERNAL_5c9ecf91_4_k_cu_6b6e2909_286144cute7productE - _ZN40_INTERNAL_5c9ecf91_4_k_cu_6b6e2909_286144cuda3std3__442_GLOBAL__N__5c9ecf91_4_k_cu_6b6e2909_286146ignoreE)
_ZN40_INTERNAL_5c9ecf91_4_k_cu_6b6e2909_286144cuda3std3__442_GLOBAL__N__5c9ecf91_4_k_cu_6b6e2909_286146ignoreE:
	.zero		1
	.type		_ZN40_INTERNAL_5c9ecf91_4_k_cu_6b6e2909_286144cute7productE,@object
	.size		_ZN40_INTERNAL_5c9ecf91_4_k_cu_6b6e2909_286144cute7productE,(_ZN40_INTERNAL_5c9ecf91_4_k_cu_6b6e2909_286144cuda3std3__45__cpo3endE - _ZN40_INTERNAL_5c9ecf91_4_k_cu_6b6e2909_286144cute7productE)
_ZN40_INTERNAL_5c9ecf91_4_k_cu_6b6e2909_286144cute7productE:
	.zero		1
	.type		_ZN40_INTERNAL_5c9ecf91_4_k_cu_6b6e2909_286144cuda3std3__45__cpo3endE,@object
	.size		_ZN40_INTERNAL_5c9ecf91_4_k_cu_6b6e2909_286144cuda3std3__45__cpo3endE,(_ZN40_INTERNAL_5c9ecf91_4_k_cu_6b6e2909_286144cuda3std3__419piecewise_constructE - _ZN40_INTERNAL_5c9ecf91_4_k_cu_6b6e2909_286144cuda3std3__45__cpo3endE)
_ZN40_INTERNAL_5c9ecf91_4_k_cu_6b6e2909_286144cuda3std3__45__cpo3endE:
	.zero		1
	.type		_ZN40_INTERNAL_5c9ecf91_4_k_cu_6b6e2909_286144cuda3std3__419piecewise_constructE,@object
	.size		_ZN40_INTERNAL_5c9ecf91_4_k_cu_6b6e2909_286144cuda3std3__419piecewise_constructE,(_ZN40_INTERNAL_5c9ecf91_4_k_cu_6b6e2909_286144cuda3std3__45__cpo4cendE - _ZN40_INTERNAL_5c9ecf91_4_k_cu_6b6e2909_286144cuda3std3__419piecewise_constructE)
_ZN40_INTERNAL_5c9ecf91_4_k_cu_6b6e2909_286144cuda3std3__419piecewise_constructE:
	.zero		1
	.type		_ZN40_INTERNAL_5c9ecf91_4_k_cu_6b6e2909_286144cuda3std3__45__cpo4cendE,@object
	.size		_ZN40_INTERNAL_5c9ecf91_4_k_cu_6b6e2909_286144cuda3std3__45__cpo4cendE,(_ZN40_INTERNAL_5c9ecf91_4_k_cu_6b6e2909_286144cuda3std6ranges3__45__cpo4swapE - _ZN40_INTERNAL_5c9ecf91_4_k_cu_6b6e2909_286144cuda3std3__45__cpo4cendE)
_ZN40_INTERNAL_5c9ecf91_4_k_cu_6b6e2909_286144cuda3std3__45__cpo4cendE:
	.zero		1
	.type		_ZN40_INTERNAL_5c9ecf91_4_k_cu_6b6e2909_286144cuda3std6ranges3__45__cpo4swapE,@object
	.size		_ZN40_INTERNAL_5c9ecf91_4_k_cu_6b6e2909_286144cuda3std6ranges3__45__cpo4swapE,(.L_11 - _ZN40_INTERNAL_5c9ecf91_4_k_cu_6b6e2909_286144cuda3std6ranges3__45__cpo4swapE)
_ZN40_INTERNAL_5c9ecf91_4_k_cu_6b6e2909_286144cuda3std6ranges3__45__cpo4swapE:
	.zero		1
.L_11:


//--------------------- .nv.constant0._ZN7cutlass13device_kernelINS_4gemm6kernel13GemmUniversalIN4cute5tupleIJiiiiEEENS1_10collective13CollectiveMmaINS1_35MainloopSm100TmaUmmaWarpSpecializedILi5ELi2ELi4ENS5_IJNS4_1CILi1EEESB_SB_EEEEENS5_IJNSA_ILi64EEENSA_ILi256EEESE_EEENS_12float_e4m3_tENS5_IJlSB_lEEESH_SI_NS4_8TiledMMAINS4_8MMA_AtomIJNS4_10MMA_TraitsINS4_19SM100_MMA_F8F6F4_SSEJSH_SH_fSE_SF_NS4_17integral_constantINS4_4UMMA5MajorELSP_0EEESQ_NSN_INSO_7ScaleInELSR_0EEESS_EEEEEENS4_6LayoutISC_NS5_IJNSA_ILi0EEESW_SW_EEEEENS5_IJNS4_10UnderscoreESZ_SZ_EEEEENS4_13SM90_TMA_LOADENS4_14ComposedLayoutINS4_7SwizzleILi2ELi4ELi3EEENS4_18smem_ptr_flag_bitsILi8EEENSV_INS5_IJNSA_ILi8EEESE_EEENS5_IJSE_SB_EEEEEEEvNS4_8identityES12_S1C_vS1D_EENS_8epilogue10collective18CollectiveEpilogueINS1F_23Sm100TmaWarpSpecializedILi4ELi2ELi32ELb0ELb0EEEJSG_NS5_IJNSV_ISE_SB_EES1K_EEESH_SI_SH_SI_NS1F_6fusion15FusionCallbacksIS1J_NS1M_17LinearCombinationISH_fSH_fLNS_15FloatRoundStyleE2EEESG_S1L_JEEENS4_5SM1004TMEM4LOAD26SM100_TMEM_LOAD_16dp32b32xES12_S1C_NS4_39AutoVectorizingCopyWithAssumedAlignmentILi128EEENS4_14SM90_TMA_STOREES1C_S1X_S1X_EEEvvEEEEvNT_6ParamsE --------------------------
	.section	.nv.constant0._ZN7cutlass13device_kernelINS_4gemm6kernel13GemmUniversalIN4cute5tupleIJiiiiEEENS1_10collective13CollectiveMmaINS1_35MainloopSm100TmaUmmaWarpSpecializedILi5ELi2ELi4ENS5_IJNS4_1CILi1EEESB_SB_EEEEENS5_IJNSA_ILi64EEENSA_ILi256EEESE_EEENS_12float_e4m3_tENS5_IJlSB_lEEESH_SI_NS4_8TiledMMAINS4_8MMA_AtomIJNS4_10MMA_TraitsINS4_19SM100_MMA_F8F6F4_SSEJSH_SH_fSE_SF_NS4_17integral_constantINS4_4UMMA5MajorELSP_0EEESQ_NSN_INSO_7ScaleInELSR_0EEESS_EEEEEENS4_6LayoutISC_NS5_IJNSA_ILi0EEESW_SW_EEEEENS5_IJNS4_10UnderscoreESZ_SZ_EEEEENS4_13SM90_TMA_LOADENS4_14ComposedLayoutINS4_7SwizzleILi2ELi4ELi3EEENS4_18smem_ptr_flag_bitsILi8EEENSV_INS5_IJNSA_ILi8EEESE_EEENS5_IJSE_SB_EEEEEEEvNS4_8identityES12_S1C_vS1D_EENS_8epilogue10collective18CollectiveEpilogueINS1F_23Sm100TmaWarpSpecializedILi4ELi2ELi32ELb0ELb0EEEJSG_NS5_IJNSV_ISE_SB_EES1K_EEESH_SI_SH_SI_NS1F_6fusion15FusionCallbacksIS1J_NS1M_17LinearCombinationISH_fSH_fLNS_15FloatRoundStyleE2EEESG_S1L_JEEENS4_5SM1004TMEM4LOAD26SM100_TMEM_LOAD_16dp32b32xES12_S1C_NS4_39AutoVectorizingCopyWithAssumedAlignmentILi128EEENS4_14SM90_TMA_STOREES1C_S1X_S1X_EEEvvEEEEvNT_6ParamsE,"a",@progbits
	.sectionflags	@""
	.align	4
.nv.constant0._ZN7cutlass13device_kernelINS_4gemm6kernel13GemmUniversalIN4cute5tupleIJiiiiEEENS1_10collective13CollectiveMmaINS1_35MainloopSm100TmaUmmaWarpSpecializedILi5ELi2ELi4ENS5_IJNS4_1CILi1EEESB_SB_EEEEENS5_IJNSA_ILi64EEENSA_ILi256EEESE_EEENS_12float_e4m3_tENS5_IJlSB_lEEESH_SI_NS4_8TiledMMAINS4_8MMA_AtomIJNS4_10MMA_TraitsINS4_19SM100_MMA_F8F6F4_SSEJSH_SH_fSE_SF_NS4_17integral_constantINS4_4UMMA5MajorELSP_0EEESQ_NSN_INSO_7ScaleInELSR_0EEESS_EEEEEENS4_6LayoutISC_NS5_IJNSA_ILi0EEESW_SW_EEEEENS5_IJNS4_10UnderscoreESZ_SZ_EEEEENS4_13SM90_TMA_LOADENS4_14ComposedLayoutINS4_7SwizzleILi2ELi4ELi3EEENS4_18smem_ptr_flag_bitsILi8EEENSV_INS5_IJNSA_ILi8EEESE_EEENS5_IJSE_SB_EEEEEEEvNS4_8identityES12_S1C_vS1D_EENS_8epilogue10collective18CollectiveEpilogueINS1F_23Sm100TmaWarpSpecializedILi4ELi2ELi32ELb0ELb0EEEJSG_NS5_IJNSV_ISE_SB_EES1K_EEESH_SI_SH_SI_NS1F_6fusion15FusionCallbacksIS1J_NS1M_17LinearCombinationISH_fSH_fLNS_15FloatRoundStyleE2EEESG_S1L_JEEENS4_5SM1004TMEM4LOAD26SM100_TMEM_LOAD_16dp32b32xES12_S1C_NS4_39AutoVectorizingCopyWithAssumedAlignmentILi128EEENS4_14SM90_TMA_STOREES1C_S1X_S1X_EEEvvEEEEvNT_6ParamsE:
	.zero		2944


//--------------------- SYMBOLS --------------------------

	.type		.nv.reservedSmem.offset0,@object
	.size		.nv.reservedSmem.offset0,0x4
	.type		.nv.reservedSmem.cap,@object
	.size		.nv.reservedSmem.cap,0x4
	.type		__assertfail,@function
